// auto-generated by cutlass_sweep.gemm — config: {"arch": "sm_90", "cluster_m": 8, "cluster_n": 1, "dtype": "int8", "dtype_b": "int8", "layout": "nt", "stages": 0, "tile_k": 64, "tile_m": 128, "tile_n": 256}
#include "cutlass/cutlass.h"
#include "cutlass/gemm/collective/collective_builder.hpp"
#include "cutlass/gemm/device/gemm_universal_adapter.h"
#include "cutlass/gemm/kernel/gemm_universal.hpp"
#include "cutlass/epilogue/collective/collective_builder.hpp"

using ElemA = int8_t;
using ElemB = int8_t;
using ElemCD = int8_t;
using Acc  = int32_t;
using TileShape    = cute::Shape<cute::_128, cute::_256, cute::_64>;
using ClusterShape = cute::Shape<cute::_8, cute::_1, cute::_1>;

using CollectiveEpilogue = typename cutlass::epilogue::collective::CollectiveBuilder<
    cutlass::arch::Sm90, cutlass::arch::OpClassTensorOp,
    TileShape, ClusterShape,
    cutlass::epilogue::collective::EpilogueTileAuto,
    Acc, Acc,
    ElemCD, cutlass::layout::RowMajor, 128 / cutlass::sizeof_bits<ElemCD>::value,
    ElemCD, cutlass::layout::RowMajor, 128 / cutlass::sizeof_bits<ElemCD>::value,
    cutlass::epilogue::collective::EpilogueScheduleAuto
  >::CollectiveOp;

using CollectiveMainloop = typename cutlass::gemm::collective::CollectiveBuilder<
    cutlass::arch::Sm90, cutlass::arch::OpClassTensorOp,
    ElemA, cutlass::layout::RowMajor, 128 / cutlass::sizeof_bits<ElemA>::value,
    ElemB, cutlass::layout::ColumnMajor, 128 / cutlass::sizeof_bits<ElemB>::value,
    Acc,
    TileShape, ClusterShape,
    cutlass::gemm::collective::StageCountAutoCarveout<static_cast<int>(sizeof(typename CollectiveEpilogue::SharedStorage))>,
    cutlass::gemm::collective::KernelScheduleAuto
  >::CollectiveOp;

using GemmKernel = cutlass::gemm::kernel::GemmUniversal<
    cute::Shape<int,int,int,int>,
    CollectiveMainloop,
    CollectiveEpilogue
>;
using Gemm = cutlass::gemm::device::GemmUniversalAdapter<GemmKernel>;

// Force the device kernel symbol into the cubin without needing a host main.
auto* _anchor = &cutlass::device_kernel<GemmKernel>;


// ===== COMPILED SASS (sm_90a) =====

	.target	sm_90a

	.elftype	@"ET_EXEC"


//--------------------- .note.nv.tkinfo           --------------------------
	.section	.note.nv.tkinfo,"",@"SHT_NOTE"
	.sectionflags	@"SHF_NOTE_NV_TKINFO"
	.tkinfo
        /*0018*/ 	.word	0x00000002
        /*0030*/ 	.string	""
        /*0030*/ 	.string	"ptxas"
        /*0030*/ 	.string	"Cuda compilation tools, release 13.0, V13.0.88"
        /*0030*/ 	.string	"Build cuda_13.0.r13.0/compiler.36424714_0"
        /*0030*/ 	.string	"-arch sm_90a -m 64 "



//--------------------- .note.nv.cuinfo           --------------------------
	.section	.note.nv.cuinfo,"",@"SHT_NOTE"
	.sectionflags	@"SHF_NOTE_NV_CUINFO"
        /*0018*/ 	.short	0x0002
        /*001a*/ 	.short	0x005a
        /*001c*/ 	.short	0x0082
	.zero		2


//--------------------- .nv.info                  --------------------------
	.section	.nv.info,"",@"SHT_CUDA_INFO"
	.align	4


	//----- nvinfo : EIATTR_REGCOUNT
	.align		4
        /*0000*/ 	.byte	0x04, 0x2f
        /*0002*/ 	.short	(.L_15 - .L_14)
	.align		4
.L_14:
        /*0004*/ 	.word	index@(_ZN7cutlass13device_kernelINS_4gemm6kernel13GemmUniversalIN4cute5tupleIJiiiiEEENS1_10collective13CollectiveMmaINS1_34MainloopSm90TmaGmmaWarpSpecializedILi9ENS5_IJNS4_1CILi8EEENSA_ILi1EEESC_EEENS1_35KernelTmaWarpSpecializedCooperativeEEENS5_IJNSA_ILi128EEENSA_ILi256EEENSA_ILi64EEEEEEaNS5_IJlSC_lEEEaSK_NS4_8TiledMMAINS4_8MMA_AtomIJNS4_4SM904GMMA27MMA_64x256x32_S32S8S8_SS_TNEEEENS4_6LayoutINS5_IJNSA_ILi2EEESC_SC_EEENS5_IJSC_NSA_ILi0EEESU_EEEEENS5_IJNS4_10UnderscoreESX_SX_EEEEENS4_13SM90_TMA_LOADENS4_14ComposedLayoutINS4_7SwizzleILi2ELi4ELi3EEENS4_18smem_ptr_flag_bitsILi8EEENSR_INS5_IJSB_SI_EEENS5_IJSI_SC_EEEEEEEvNS4_8identityENS4_23SM90_TMA_LOAD_MULTICASTES19_vS1A_EENS_8epilogue10collective6detail29Sm90TmaWarpSpecializedAdapterINS1E_15DefaultEpilogueIaSK_SK_NS1D_6thread17LinearCombinationIaLi1EiiLNS1I_9ScaleType4KindE0ELNS_15FloatRoundStyleE2EaEENS1_15EpilogueDefaultEEEEEvvEEEEvNT_6ParamsE)
        /*0008*/ 	.word	0x000000a8


	//----- nvinfo : EIATTR_FRAME_SIZE
	.align		4
.L_15:
        /*000c*/ 	.byte	0x04, 0x11
        /*000e*/ 	.short	(.L_17 - .L_16)
	.align		4
.L_16:
        /*0010*/ 	.word	index@(_ZN7cutlass13device_kernelINS_4gemm6kernel13GemmUniversalIN4cute5tupleIJiiiiEEENS1_10collective13CollectiveMmaINS1_34MainloopSm90TmaGmmaWarpSpecializedILi9ENS5_IJNS4_1CILi8EEENSA_ILi1EEESC_EEENS1_35KernelTmaWarpSpecializedCooperativeEEENS5_IJNSA_ILi128EEENSA_ILi256EEENSA_ILi64EEEEEEaNS5_IJlSC_lEEEaSK_NS4_8TiledMMAINS4_8MMA_AtomIJNS4_4SM904GMMA27MMA_64x256x32_S32S8S8_SS_TNEEEENS4_6LayoutINS5_IJNSA_ILi2EEESC_SC_EEENS5_IJSC_NSA_ILi0EEESU_EEEEENS5_IJNS4_10UnderscoreESX_SX_EEEEENS4_13SM90_TMA_LOADENS4_14ComposedLayoutINS4_7SwizzleILi2ELi4ELi3EEENS4_18smem_ptr_flag_bitsILi8EEENSR_INS5_IJSB_SI_EEENS5_IJSI_SC_EEEEEEEvNS4_8identityENS4_23SM90_TMA_LOAD_MULTICASTES19_vS1A_EENS_8epilogue10collective6detail29Sm90TmaWarpSpecializedAdapterINS1E_15DefaultEpilogueIaSK_SK_NS1D_6thread17LinearCombinationIaLi1EiiLNS1I_9ScaleType4KindE0ELNS_15FloatRoundStyleE2EaEENS1_15EpilogueDefaultEEEEEvvEEEEvNT_6ParamsE)
        /*0014*/ 	.word	0x00000000


	//----- nvinfo : EIATTR_MIN_STACK_SIZE
	.align		4
.L_17:
        /*0018*/ 	.byte	0x04, 0x12
        /*001a*/ 	.short	(.L_19 - .L_18)
	.align		4
.L_18:
        /*001c*/ 	.word	index@(_ZN7cutlass13device_kernelINS_4gemm6kernel13GemmUniversalIN4cute5tupleIJiiiiEEENS1_10collective13CollectiveMmaINS1_34MainloopSm90TmaGmmaWarpSpecializedILi9ENS5_IJNS4_1CILi8EEENSA_ILi1EEESC_EEENS1_35KernelTmaWarpSpecializedCooperativeEEENS5_IJNSA_ILi128EEENSA_ILi256EEENSA_ILi64EEEEEEaNS5_IJlSC_lEEEaSK_NS4_8TiledMMAINS4_8MMA_AtomIJNS4_4SM904GMMA27MMA_64x256x32_S32S8S8_SS_TNEEEENS4_6LayoutINS5_IJNSA_ILi2EEESC_SC_EEENS5_IJSC_NSA_ILi0EEESU_EEEEENS5_IJNS4_10UnderscoreESX_SX_EEEEENS4_13SM90_TMA_LOADENS4_14ComposedLayoutINS4_7SwizzleILi2ELi4ELi3EEENS4_18smem_ptr_flag_bitsILi8EEENSR_INS5_IJSB_SI_EEENS5_IJSI_SC_EEEEEEEvNS4_8identityENS4_23SM90_TMA_LOAD_MULTICASTES19_vS1A_EENS_8epilogue10collective6detail29Sm90TmaWarpSpecializedAdapterINS1E_15DefaultEpilogueIaSK_SK_NS1D_6thread17LinearCombinationIaLi1EiiLNS1I_9ScaleType4KindE0ELNS_15FloatRoundStyleE2EaEENS1_15EpilogueDefaultEEEEEvvEEEEvNT_6ParamsE)
        /*0020*/ 	.word	0x00000000
.L_19:


//--------------------- .nv.compat                --------------------------
	.section	.nv.compat,"",@"SHT_CUDA_COMPAT_INFO"
	.align	4
        /*0000*/ 	.byte	0x02, 0x09, 0x01, 0x00, 0x02, 0x02, 0x04, 0x00, 0x02, 0x05, 0x05, 0x00, 0x03, 0x07, 0x01, 0x01
        /*0010*/ 	.byte	0x02, 0x03, 0x01, 0x00, 0x02, 0x06, 0x01, 0x00, 0x04, 0x0b, 0x08, 0x00, 0x00, 0x00, 0x00, 0x00
        /*0020*/ 	.byte	0x00, 0x00, 0x00, 0x00


//--------------------- .nv.info._ZN7cutlass13device_kernelINS_4gemm6kernel13GemmUniversalIN4cute5tupleIJiiiiEEENS1_10collective13CollectiveMmaINS1_34MainloopSm90TmaGmmaWarpSpecializedILi9ENS5_IJNS4_1CILi8EEENSA_ILi1EEESC_EEENS1_35KernelTmaWarpSpecializedCooperativeEEENS5_IJNSA_ILi128EEENSA_ILi256EEENSA_ILi64EEEEEEaNS5_IJlSC_lEEEaSK_NS4_8TiledMMAINS4_8MMA_AtomIJNS4_4SM904GMMA27MMA_64x256x32_S32S8S8_SS_TNEEEENS4_6LayoutINS5_IJNSA_ILi2EEESC_SC_EEENS5_IJSC_NSA_ILi0EEESU_EEEEENS5_IJNS4_10UnderscoreESX_SX_EEEEENS4_13SM90_TMA_LOADENS4_14ComposedLayoutINS4_7SwizzleILi2ELi4ELi3EEENS4_18smem_ptr_flag_bitsILi8EEENSR_INS5_IJSB_SI_EEENS5_IJSI_SC_EEEEEEEvNS4_8identityENS4_23SM90_TMA_LOAD_MULTICASTES19_vS1A_EENS_8epilogue10collective6detail29Sm90TmaWarpSpecializedAdapterINS1E_15DefaultEpilogueIaSK_SK_NS1D_6thread17LinearCombinationIaLi1EiiLNS1I_9ScaleType4KindE0ELNS_15FloatRoundStyleE2EaEENS1_15EpilogueDefaultEEEEEvvEEEEvNT_6ParamsE --------------------------
	.section	.nv.info._ZN7cutlass13device_kernelINS_4gemm6kernel13GemmUniversalIN4cute5tupleIJiiiiEEENS1_10collective13CollectiveMmaINS1_34MainloopSm90TmaGmmaWarpSpecializedILi9ENS5_IJNS4_1CILi8EEENSA_ILi1EEESC_EEENS1_35KernelTmaWarpSpecializedCooperativeEEENS5_IJNSA_ILi128EEENSA_ILi256EEENSA_ILi64EEEEEEaNS5_IJlSC_lEEEaSK_NS4_8TiledMMAINS4_8MMA_AtomIJNS4_4SM904GMMA27MMA_64x256x32_S32S8S8_SS_TNEEEENS4_6LayoutINS5_IJNSA_ILi2EEESC_SC_EEENS5_IJSC_NSA_ILi0EEESU_EEEEENS5_IJNS4_10UnderscoreESX_SX_EEEEENS4_13SM90_TMA_LOADENS4_14ComposedLayoutINS4_7SwizzleILi2ELi4ELi3EEENS4_18smem_ptr_flag_bitsILi8EEENSR_INS5_IJSB_SI_EEENS5_IJSI_SC_EEEEEEEvNS4_8identityENS4_23SM90_TMA_LOAD_MULTICASTES19_vS1A_EENS_8epilogue10collective6detail29Sm90TmaWarpSpecializedAdapterINS1E_15DefaultEpilogueIaSK_SK_NS1D_6thread17LinearCombinationIaLi1EiiLNS1I_9ScaleType4KindE0ELNS_15FloatRoundStyleE2EaEENS1_15EpilogueDefaultEEEEEvvEEEEvNT_6ParamsE,"",@"SHT_CUDA_INFO"
	.sectionflags	@""
	.align	4


	//----- nvinfo : EIATTR_CUDA_API_VERSION
	.align		4
        /*0000*/ 	.byte	0x04, 0x37
        /*0002*/ 	.short	(.L_21 - .L_20)
.L_20:
        /*0004*/ 	.word	0x00000082


	//----- nvinfo : EIATTR_KPARAM_INFO
	.align		4
.L_21:
        /*0008*/ 	.byte	0x04, 0x17
        /*000a*/ 	.short	(.L_23 - .L_22)
.L_22:
        /*000c*/ 	.word	0x00000000
        /*0010*/ 	.short	0x0000
        /*0012*/ 	.short	0x0070
        /*0014*/ 	.byte	0x00, 0xf0, 0x01, 0x10


	//----- nvinfo : EIATTR_SPARSE_MMA_MASK
	.align		4
.L_23:
        /*0018*/ 	.byte	0x03, 0x50
        /*001a*/ 	.short	0x0000


	//----- nvinfo : EIATTR_MAXREG_COUNT
	.align		4
        /*001c*/ 	.byte	0x03, 0x1b
        /*001e*/ 	.short	0x00a8


	//----- nvinfo : EIATTR_NUM_BARRIERS
	.align		4
        /*0020*/ 	.byte	0x02, 0x4c
        /*0022*/ 	.byte	0x01
	.zero		1


	//----- nvinfo : EIATTR_EXTERNS
	.align		4
        /*0024*/ 	.byte	0x04, 0x0f
        /*0026*/ 	.short	(.L_25 - .L_24)


	//   ....[0]....
	.align		4
.L_24:
        /*0028*/ 	.word	index@(__assertfail)


	//----- nvinfo : EIATTR_MERCURY_ISA_VERSION
	.align		4
.L_25:
        /*002c*/ 	.byte	0x03, 0x5f
        /*002e*/ 	.short	0x0101


	//----- nvinfo : EIATTR_INT_WARP_WIDE_INSTR_OFFSETS
	.align		4
        /*0030*/ 	.byte	0x04, 0x31
        /*0032*/ 	.short	(.L_27 - .L_26)


	//   ....[0]....
.L_26:
        /*0034*/ 	.word	0x00000590


	//   ....[1]....
        /*0038*/ 	.word	0x000005a0


	//   ....[2]....
        /*003c*/ 	.word	0x00000720


	//----- nvinfo : EIATTR_COOP_GROUP_MASK_REGIDS
	.align		4
.L_27:
        /*0040*/ 	.byte	0x04, 0x29
        /*0042*/ 	.short	(.L_29 - .L_28)


	//   ....[0]....
.L_28:
        /*0044*/ 	.word	0xffffffff


	//   ....[1]....
        /*0048*/ 	.word	0xffffffff


	//   ....[2]....
        /*004c*/ 	.word	0xffffffff


	//   ....[3]....
        /*0050*/ 	.word	0xffffffff


	//   ....[4]....
        /*0054*/ 	.word	0xffffffff


	//   ....[5]....
        /*0058*/ 	.word	0xffffffff


	//----- nvinfo : EIATTR_COOP_GROUP_INSTR_OFFSETS
	.align		4
.L_29:
        /*005c*/ 	.byte	0x04, 0x28
        /*005e*/ 	.short	(.L_31 - .L_30)


	//   ....[0]....
.L_30:
        /*0060*/ 	.word	0x00000060


	//   ....[1]....
        /*0064*/ 	.word	0x00000070


	//   ....[2]....
        /*0068*/ 	.word	0x00000130


	//   ....[3]....
        /*006c*/ 	.word	0x000003c0


	//   ....[4]....
        /*0070*/ 	.word	0x000008c0


	//   ....[5]....
        /*0074*/ 	.word	0x00001300


	//----- nvinfo : EIATTR_REG_RECONFIG
	.align		4
.L_31:
        /*0078*/ 	.byte	0x01, 0x54
	.zero		2


	//----- nvinfo : EIATTR_SYSCALL_OFFSETS
	.align		4
        /*007c*/ 	.byte	0x04, 0x46
        /*007e*/ 	.short	(.L_33 - .L_32)


	//   ....[0]....
.L_32:
        /*0080*/ 	.word	0x000014c0


	//----- nvinfo : EIATTR_MBARRIER_INSTR_OFFSETS
	.align		4
.L_33:
        /*0084*/ 	.byte	0x04, 0x39
        /*0086*/ 	.short	(.L_35 - .L_34)


	//   ....[0]....
.L_34:
        /*0088*/ 	.word	0x00000280
        /*008c*/ 	.word	0x000000ff
        /*0090*/ 	.word	0x00000000
        /*0094*/ 	.short	0x0100
        /*0096*/ 	.byte	0x08
	.zero		1


	//   ....[1]....
        /*0098*/ 	.word	0x00000290
        /*009c*/ 	.word	0x000000ff
        /*00a0*/ 	.word	0x00000048
        /*00a4*/ 	.short	0x0100
        /*00a6*/ 	.byte	0x08
	.zero		1


	//   ....[2]....
        /*00a8*/ 	.word	0x000002a0
        /*00ac*/ 	.word	0x000000ff
        /*00b0*/ 	.word	0x00000008
        /*00b4*/ 	.short	0x0100
        /*00b6*/ 	.byte	0x08
	.zero		1


	//   ....[3]....
        /*00b8*/ 	.word	0x000002b0
        /*00bc*/ 	.word	0x000000ff
        /*00c0*/ 	.word	0x00000050
        /*00c4*/ 	.short	0x0100
        /*00c6*/ 	.byte	0x08
	.zero		1


	//   ....[4]....
        /*00c8*/ 	.word	0x000002c0
        /*00cc*/ 	.word	0x000000ff
        /*00d0*/ 	.word	0x00000010
        /*00d4*/ 	.short	0x0100
        /*00d6*/ 	.byte	0x08
	.zero		1


	//   ....[5]....
        /*00d8*/ 	.word	0x000002d0
        /*00dc*/ 	.word	0x000000ff
        /*00e0*/ 	.word	0x00000058
        /*00e4*/ 	.short	0x0100
        /*00e6*/ 	.byte	0x08
	.zero		1


	//   ....[6]....
        /*00e8*/ 	.word	0x000002e0
        /*00ec*/ 	.word	0x000000ff
        /*00f0*/ 	.word	0x00000018
        /*00f4*/ 	.short	0x0100
        /*00f6*/ 	.byte	0x08
	.zero		1


	//   ....[7]....
        /*00f8*/ 	.word	0x000002f0
        /*00fc*/ 	.word	0x000000ff
        /*0100*/ 	.word	0x00000060
        /*0104*/ 	.short	0x0100
        /*0106*/ 	.byte	0x08
	.zero		1


	//   ....[8]....
        /*0108*/ 	.word	0x00000300
        /*010c*/ 	.word	0x000000ff
        /*0110*/ 	.word	0x00000020
        /*0114*/ 	.short	0x0100
        /*0116*/ 	.byte	0x08
	.zero		1


	//   ....[9]....
        /*0118*/ 	.word	0x00000310
        /*011c*/ 	.word	0x000000ff
        /*0120*/ 	.word	0x00000068
        /*0124*/ 	.short	0x0100
        /*0126*/ 	.byte	0x08
	.zero		1


	//   ....[10]....
        /*0128*/ 	.word	0x00000320
        /*012c*/ 	.word	0x000000ff
        /*0130*/ 	.word	0x00000028
        /*0134*/ 	.short	0x0100
        /*0136*/ 	.byte	0x08
	.zero		1


	//   ....[11]....
        /*0138*/ 	.word	0x00000330
        /*013c*/ 	.word	0x000000ff
        /*0140*/ 	.word	0x00000070
        /*0144*/ 	.short	0x0100
        /*0146*/ 	.byte	0x08
	.zero		1


	//   ....[12]....
        /*0148*/ 	.word	0x00000340
        /*014c*/ 	.word	0x000000ff
        /*0150*/ 	.word	0x00000030
        /*0154*/ 	.short	0x0100
        /*0156*/ 	.byte	0x08
	.zero		1


	//   ....[13]....
        /*0158*/ 	.word	0x00000350
        /*015c*/ 	.word	0x000000ff
        /*0160*/ 	.word	0x00000078
        /*0164*/ 	.short	0x0100
        /*0166*/ 	.byte	0x08
	.zero		1


	//   ....[14]....
        /*0168*/ 	.word	0x00000360
        /*016c*/ 	.word	0x000000ff
        /*0170*/ 	.word	0x00000038
        /*0174*/ 	.short	0x0100
        /*0176*/ 	.byte	0x08
	.zero		1


	//   ....[15]....
        /*0178*/ 	.word	0x00000370
        /*017c*/ 	.word	0x000000ff
        /*0180*/ 	.word	0x00000080
        /*0184*/ 	.short	0x0100
        /*0186*/ 	.byte	0x08
	.zero		1


	//   ....[16]....
        /*0188*/ 	.word	0x00000380
        /*018c*/ 	.word	0x000000ff
        /*0190*/ 	.word	0x00000040
        /*0194*/ 	.short	0x0100
        /*0196*/ 	.byte	0x08
	.zero		1


	//   ....[17]....
        /*0198*/ 	.word	0x00000390
        /*019c*/ 	.word	0x000000ff
        /*01a0*/ 	.word	0x00000088
        /*01a4*/ 	.short	0x0100
        /*01a6*/ 	.byte	0x08
	.zero		1


	//   ....[18]....
        /*01a8*/ 	.word	0x000007c0
        /*01ac*/ 	.word	0x000000ff
        /*01b0*/ 	.word	0x000000a0
        /*01b4*/ 	.short	0x0100
        /*01b6*/ 	.byte	0x06
	.zero		1


	//   ....[19]....
        /*01b8*/ 	.word	0x00000850
        /*01bc*/ 	.word	0x000000ff
        /*01c0*/ 	.word	0x000000a8
        /*01c4*/ 	.short	0x0100
        /*01c6*/ 	.byte	0x06
	.zero		1


	//   ....[20]....
        /*01c8*/ 	.word	0x00001590
        /*01cc*/ 	.word	0x00000003
        /*01d0*/ 	.word	0x00000000
        /*01d4*/ 	.short	0x010a
        /*01d6*/ 	.byte	0x3f
	.zero		1


	//   ....[21]....
        /*01d8*/ 	.word	0x000015d0
        /*01dc*/ 	.word	0x00000003
        /*01e0*/ 	.word	0x00000000
        /*01e4*/ 	.short	0x010a
        /*01e6*/ 	.byte	0x3f
	.zero		1


	//   ....[22]....
        /*01e8*/ 	.word	0x000018a0
        /*01ec*/ 	.word	0x00000005
        /*01f0*/ 	.word	0x00000000
        /*01f4*/ 	.short	0x010a
        /*01f6*/ 	.byte	0x3f
	.zero		1


	//   ....[23]....
        /*01f8*/ 	.word	0x000018e0
        /*01fc*/ 	.word	0x00000005
        /*0200*/ 	.word	0x00000000
        /*0204*/ 	.short	0x010a
        /*0206*/ 	.byte	0x3f
	.zero		1


	//   ....[24]....
        /*0208*/ 	.word	0x00001a40
        /*020c*/ 	.word	0x00000005
        /*0210*/ 	.word	0x00000000
        /*0214*/ 	.short	0x0101
        /*0216*/ 	.byte	0x3f
	.zero		1


	//   ....[25]....
        /*0218*/ 	.word	0x00001c60
        /*021c*/ 	.word	0x00000003
        /*0220*/ 	.word	0x00000000
        /*0224*/ 	.short	0x0101
        /*0226*/ 	.byte	0x3f
	.zero		1


	//   ....[26]....
        /*0228*/ 	.word	0x00009170
        /*022c*/ 	.word	0x00000017
        /*0230*/ 	.word	0x00000048
        /*0234*/ 	.short	0x010a
        /*0236*/ 	.byte	0x3f
	.zero		1


	//   ....[27]....
        /*0238*/ 	.word	0x000094e0
        /*023c*/ 	.word	0x00000003
        /*0240*/ 	.word	0x000000a8
        /*0244*/ 	.short	0x0101
        /*0246*/ 	.byte	0x3f
	.zero		1


	//   ....[28]....
        /*0248*/ 	.word	0x00009c40
        /*024c*/ 	.word	0x00000007
        /*0250*/ 	.word	0x00000000
        /*0254*/ 	.short	0x010a
        /*0256*/ 	.byte	0x3f
	.zero		1


	//   ....[29]....
        /*0258*/ 	.word	0x00009cc0
        /*025c*/ 	.word	0x00000008
        /*0260*/ 	.word	0x00000000
        /*0264*/ 	.short	0x010a
        /*0266*/ 	.byte	0x3f
	.zero		1


	//   ....[30]....
        /*0268*/ 	.word	0x00009d50
        /*026c*/ 	.word	0x00000009
        /*0270*/ 	.word	0x00000000
        /*0274*/ 	.short	0x010a
        /*0276*/ 	.byte	0x3f
	.zero		1


	//   ....[31]....
        /*0278*/ 	.word	0x00009de0
        /*027c*/ 	.word	0x00000008
        /*0280*/ 	.word	0x00000000
        /*0284*/ 	.short	0x010a
        /*0286*/ 	.byte	0x3f
	.zero		1


	//   ....[32]....
        /*0288*/ 	.word	0x00009e70
        /*028c*/ 	.word	0x00000009
        /*0290*/ 	.word	0x00000000
        /*0294*/ 	.short	0x010a
        /*0296*/ 	.byte	0x3f
	.zero		1


	//   ....[33]....
        /*0298*/ 	.word	0x00009f00
        /*029c*/ 	.word	0x00000008
        /*02a0*/ 	.word	0x00000000
        /*02a4*/ 	.short	0x010a
        /*02a6*/ 	.byte	0x3f
	.zero		1


	//   ....[34]....
        /*02a8*/ 	.word	0x00009f90
        /*02ac*/ 	.word	0x00000009
        /*02b0*/ 	.word	0x00000000
        /*02b4*/ 	.short	0x010a
        /*02b6*/ 	.byte	0x3f
	.zero		1


	//   ....[35]....
        /*02b8*/ 	.word	0x0000a020
        /*02bc*/ 	.word	0x00000006
        /*02c0*/ 	.word	0x00000000
        /*02c4*/ 	.short	0x010a
        /*02c6*/ 	.byte	0x3f
	.zero		1


	//   ....[36]....
        /*02c8*/ 	.word	0x0000a0b0
        /*02cc*/ 	.word	0x00000003
        /*02d0*/ 	.word	0x00000000
        /*02d4*/ 	.short	0x010a
        /*02d6*/ 	.byte	0x3f
	.zero		1


	//   ....[37]....
        /*02d8*/ 	.word	0x0000a110
        /*02dc*/ 	.word	0x00000003
        /*02e0*/ 	.word	0x00000000
        /*02e4*/ 	.short	0x010a
        /*02e6*/ 	.byte	0x3f
	.zero		1


	//   ....[38]....
        /*02e8*/ 	.word	0x0000a160
        /*02ec*/ 	.word	0x00000005
        /*02f0*/ 	.word	0x00000000
        /*02f4*/ 	.short	0x010a
        /*02f6*/ 	.byte	0x3f
	.zero		1


	//   ....[39]....
        /*02f8*/ 	.word	0x0000a230
        /*02fc*/ 	.word	0x00000017
        /*0300*/ 	.word	0x00000048
        /*0304*/ 	.short	0x010a
        /*0306*/ 	.byte	0x3f
	.zero		1


	//   ....[40]....
        /*0308*/ 	.word	0x0000a300
        /*030c*/ 	.word	0x00000007
        /*0310*/ 	.word	0x00000000
        /*0314*/ 	.short	0x010a
        /*0316*/ 	.byte	0x3f
	.zero		1


	//   ....[41]....
        /*0318*/ 	.word	0x0000a350
        /*031c*/ 	.word	0x00000008
        /*0320*/ 	.word	0x00000000
        /*0324*/ 	.short	0x010a
        /*0326*/ 	.byte	0x3f
	.zero		1


	//   ....[42]....
        /*0328*/ 	.word	0x0000a3a0
        /*032c*/ 	.word	0x00000009
        /*0330*/ 	.word	0x00000000
        /*0334*/ 	.short	0x010a
        /*0336*/ 	.byte	0x3f
	.zero		1


	//   ....[43]....
        /*0338*/ 	.word	0x0000a3f0
        /*033c*/ 	.word	0x00000008
        /*0340*/ 	.word	0x00000000
        /*0344*/ 	.short	0x010a
        /*0346*/ 	.byte	0x3f
	.zero		1


	//   ....[44]....
        /*0348*/ 	.word	0x0000a440
        /*034c*/ 	.word	0x00000009
        /*0350*/ 	.word	0x00000000
        /*0354*/ 	.short	0x010a
        /*0356*/ 	.byte	0x3f
	.zero		1


	//   ....[45]....
        /*0358*/ 	.word	0x0000a490
        /*035c*/ 	.word	0x00000008
        /*0360*/ 	.word	0x00000000
        /*0364*/ 	.short	0x010a
        /*0366*/ 	.byte	0x3f
	.zero		1


	//   ....[46]....
        /*0368*/ 	.word	0x0000a4e0
        /*036c*/ 	.word	0x00000009
        /*0370*/ 	.word	0x00000000
        /*0374*/ 	.short	0x010a
        /*0376*/ 	.byte	0x3f
	.zero		1


	//   ....[47]....
        /*0378*/ 	.word	0x0000a530
        /*037c*/ 	.word	0x00000006
        /*0380*/ 	.word	0x00000000
        /*0384*/ 	.short	0x010a
        /*0386*/ 	.byte	0x3f
	.zero		1


	//----- nvinfo : EIATTR_NUM_MBARRIERS
	.align		4
.L_35:
        /*0388*/ 	.byte	0x03, 0x38
        /*038a*/ 	.short	0x0014


	//----- nvinfo : EIATTR_EXIT_INSTR_OFFSETS
	.align		4
        /*038c*/ 	.byte	0x04, 0x1c
        /*038e*/ 	.short	(.L_37 - .L_36)


	//   ....[0]....
.L_36:
        /*0390*/ 	.word	0x00000a20


	//   ....[1]....
        /*0394*/ 	.word	0x00001240


	//   ....[2]....
        /*0398*/ 	.word	0x00008870


	//   ....[3]....
        /*039c*/ 	.word	0x00008dd0


	//   ....[4]....
        /*03a0*/ 	.word	0x0000a100


	//----- nvinfo : EIATTR_MAX_THREADS
	.align		4
.L_37:
        /*03a4*/ 	.byte	0x04, 0x05
        /*03a6*/ 	.short	(.L_39 - .L_38)
.L_38:
        /*03a8*/ 	.word	0x00000180
        /*03ac*/ 	.word	0x00000001
        /*03b0*/ 	.word	0x00000001


	//----- nvinfo : EIATTR_CRS_STACK_SIZE
	.align		4
.L_39:
        /*03b4*/ 	.byte	0x04, 0x1e
        /*03b6*/ 	.short	(.L_41 - .L_40)
.L_40:
        /*03b8*/ 	.word	0x00000000


	//----- nvinfo : EIATTR_CBANK_PARAM_SIZE
	.align		4
.L_41:
        /*03bc*/ 	.byte	0x03, 0x19
        /*03be*/ 	.short	0x0470


	//----- nvinfo : EIATTR_PARAM_CBANK
	.align		4
        /*03c0*/ 	.byte	0x04, 0x0a
        /*03c2*/ 	.short	(.L_43 - .L_42)
	.align		4
.L_42:
        /*03c4*/ 	.word	index@(.nv.constant0._ZN7cutlass13device_kernelINS_4gemm6kernel13GemmUniversalIN4cute5tupleIJiiiiEEENS1_10collective13CollectiveMmaINS1_34MainloopSm90TmaGmmaWarpSpecializedILi9ENS5_IJNS4_1CILi8EEENSA_ILi1EEESC_EEENS1_35KernelTmaWarpSpecializedCooperativeEEENS5_IJNSA_ILi128EEENSA_ILi256EEENSA_ILi64EEEEEEaNS5_IJlSC_lEEEaSK_NS4_8TiledMMAINS4_8MMA_AtomIJNS4_4SM904GMMA27MMA_64x256x32_S32S8S8_SS_TNEEEENS4_6LayoutINS5_IJNSA_ILi2EEESC_SC_EEENS5_IJSC_NSA_ILi0EEESU_EEEEENS5_IJNS4_10UnderscoreESX_SX_EEEEENS4_13SM90_TMA_LOADENS4_14ComposedLayoutINS4_7SwizzleILi2ELi4ELi3EEENS4_18smem_ptr_flag_bitsILi8EEENSR_INS5_IJSB_SI_EEENS5_IJSI_SC_EEEEEEEvNS4_8identityENS4_23SM90_TMA_LOAD_MULTICASTES19_vS1A_EENS_8epilogue10collective6detail29Sm90TmaWarpSpecializedAdapterINS1E_15DefaultEpilogueIaSK_SK_NS1D_6thread17LinearCombinationIaLi1EiiLNS1I_9ScaleType4KindE0ELNS_15FloatRoundStyleE2EaEENS1_15EpilogueDefaultEEEEEvvEEEEvNT_6ParamsE)
        /*03c8*/ 	.short	0x0210
        /*03ca*/ 	.short	0x0470


	//----- nvinfo : EIATTR_SW_WAR
	.align		4
.L_43:
        /*03cc*/ 	.byte	0x04, 0x36
        /*03ce*/ 	.short	(.L_45 - .L_44)
.L_44:
        /*03d0*/ 	.word	0x00000008
.L_45:


//--------------------- .nv.callgraph             --------------------------
	.section	.nv.callgraph,"",@"SHT_CUDA_CALLGRAPH"
	.align	4
	.sectionentsize	8
	.align		4
        /*0000*/ 	.word	0x00000000
	.align		4
        /*0004*/ 	.word	0xffffffff
	.align		4
        /*0008*/ 	.word	index@(_ZN7cutlass13device_kernelINS_4gemm6kernel13GemmUniversalIN4cute5tupleIJiiiiEEENS1_10collective13CollectiveMmaINS1_34MainloopSm90TmaGmmaWarpSpecializedILi9ENS5_IJNS4_1CILi8EEENSA_ILi1EEESC_EEENS1_35KernelTmaWarpSpecializedCooperativeEEENS5_IJNSA_ILi128EEENSA_ILi256EEENSA_ILi64EEEEEEaNS5_IJlSC_lEEEaSK_NS4_8TiledMMAINS4_8MMA_AtomIJNS4_4SM904GMMA27MMA_64x256x32_S32S8S8_SS_TNEEEENS4_6LayoutINS5_IJNSA_ILi2EEESC_SC_EEENS5_IJSC_NSA_ILi0EEESU_EEEEENS5_IJNS4_10UnderscoreESX_SX_EEEEENS4_13SM90_TMA_LOADENS4_14ComposedLayoutINS4_7SwizzleILi2ELi4ELi3EEENS4_18smem_ptr_flag_bitsILi8EEENSR_INS5_IJSB_SI_EEENS5_IJSI_SC_EEEEEEEvNS4_8identityENS4_23SM90_TMA_LOAD_MULTICASTES19_vS1A_EENS_8epilogue10collective6detail29Sm90TmaWarpSpecializedAdapterINS1E_15DefaultEpilogueIaSK_SK_NS1D_6thread17LinearCombinationIaLi1EiiLNS1I_9ScaleType4KindE0ELNS_15FloatRoundStyleE2EaEENS1_15EpilogueDefaultEEEEEvvEEEEvNT_6ParamsE)
	.align		4
        /*000c*/ 	.word	index@(__assertfail)
	.align		4
        /*0010*/ 	.word	0x00000000
	.align		4
        /*0014*/ 	.word	0xfffffffe
	.align		4
        /*0018*/ 	.word	0x00000000
	.align		4
        /*001c*/ 	.word	0xfffffffd
	.align		4
        /*0020*/ 	.word	0x00000000
	.align		4
        /*0024*/ 	.word	0xfffffffc


//--------------------- .nv.constant4             --------------------------
	.section	.nv.constant4,"a",@progbits
	.align	8
	.align		8
.nv.constant4:
        /*0000*/ 	.dword	__assertfail
	.align		8
        /*0008*/ 	.dword	__unnamed_1
	.align		8
        /*0010*/ 	.dword	_ZN40_INTERNAL_af2f5113_4_k_cu_6e0ba729_169764cuda3std3__45__cpo5beginE
	.align		8
        /*0018*/ 	.dword	_ZN40_INTERNAL_af2f5113_4_k_cu_6e0ba729_169764cuda3std3__45__cpo3endE
	.align		8
        /*0020*/ 	.dword	_ZN40_INTERNAL_af2f5113_4_k_cu_6e0ba729_169764cuda3std3__45__cpo6cbeginE
	.align		8
        /*0028*/ 	.dword	_ZN40_INTERNAL_af2f5113_4_k_cu_6e0ba729_169764cuda3std3__45__cpo4cendE
	.align		8
        /*0030*/ 	.dword	_ZN40_INTERNAL_af2f5113_4_k_cu_6e0ba729_169764cuda3std3__442_GLOBAL__N__af2f5113_4_k_cu_6e0ba729_169766ignoreE
	.align		8
        /*0038*/ 	.dword	_ZN40_INTERNAL_af2f5113_4_k_cu_6e0ba729_169764cuda3std3__419piecewise_constructE
	.align		8
        /*0040*/ 	.dword	_ZN40_INTERNAL_af2f5113_4_k_cu_6e0ba729_169764cuda3std3__48in_placeE
	.align		8
        /*0048*/ 	.dword	_ZN40_INTERNAL_af2f5113_4_k_cu_6e0ba729_169764cuda3std6ranges3__45__cpo4swapE
	.align		8
        /*0050*/ 	.dword	_ZN40_INTERNAL_af2f5113_4_k_cu_6e0ba729_169764cuda3std6ranges3__45__cpo9iter_moveE
	.align		8
        /*0058*/ 	.dword	_ZN40_INTERNAL_af2f5113_4_k_cu_6e0ba729_169764cute7productE
	.align		8
        /*0060*/ 	.dword	_ZN40_INTERNAL_af2f5113_4_k_cu_6e0ba729_169764cute1_E
	.align		8
        /*0068*/ 	.dword	$str$22
	.align		8
        /*0070*/ 	.dword	$str$23


//--------------------- .text._ZN7cutlass13device_kernelINS_4gemm6kernel13GemmUniversalIN4cute5tupleIJiiiiEEENS1_10collective13CollectiveMmaINS1_34MainloopSm90TmaGmmaWarpSpecializedILi9ENS5_IJNS4_1CILi8EEENSA_ILi1EEESC_EEENS1_35KernelTmaWarpSpecializedCooperativeEEENS5_IJNSA_ILi128EEENSA_ILi256EEENSA_ILi64EEEEEEaNS5_IJlSC_lEEEaSK_NS4_8TiledMMAINS4_8MMA_AtomIJNS4_4SM904GMMA27MMA_64x256x32_S32S8S8_SS_TNEEEENS4_6LayoutINS5_IJNSA_ILi2EEESC_SC_EEENS5_IJSC_NSA_ILi0EEESU_EEEEENS5_IJNS4_10UnderscoreESX_SX_EEEEENS4_13SM90_TMA_LOADENS4_14ComposedLayoutINS4_7SwizzleILi2ELi4ELi3EEENS4_18smem_ptr_flag_bitsILi8EEENSR_INS5_IJSB_SI_EEENS5_IJSI_SC_EEEEEEEvNS4_8identityENS4_23SM90_TMA_LOAD_MULTICASTES19_vS1A_EENS_8epilogue10collective6detail29Sm90TmaWarpSpecializedAdapterINS1E_15DefaultEpilogueIaSK_SK_NS1D_6thread17LinearCombinationIaLi1EiiLNS1I_9ScaleType4KindE0ELNS_15FloatRoundStyleE2EaEENS1_15EpilogueDefaultEEEEEvvEEEEvNT_6ParamsE --------------------------
	.section	.text._ZN7cutlass13device_kernelINS_4gemm6kernel13GemmUniversalIN4cute5tupleIJiiiiEEENS1_10collective13CollectiveMmaINS1_34MainloopSm90TmaGmmaWarpSpecializedILi9ENS5_IJNS4_1CILi8EEENSA_ILi1EEESC_EEENS1_35KernelTmaWarpSpecializedCooperativeEEENS5_IJNSA_ILi128EEENSA_ILi256EEENSA_ILi64EEEEEEaNS5_IJlSC_lEEEaSK_NS4_8TiledMMAINS4_8MMA_AtomIJNS4_4SM904GMMA27MMA_64x256x32_S32S8S8_SS_TNEEEENS4_6LayoutINS5_IJNSA_ILi2EEESC_SC_EEENS5_IJSC_NSA_ILi0EEESU_EEEEENS5_IJNS4_10UnderscoreESX_SX_EEEEENS4_13SM90_TMA_LOADENS4_14ComposedLayoutINS4_7SwizzleILi2ELi4ELi3EEENS4_18smem_ptr_flag_bitsILi8EEENSR_INS5_IJSB_SI_EEENS5_IJSI_SC_EEEEEEEvNS4_8identityENS4_23SM90_TMA_LOAD_MULTICASTES19_vS1A_EENS_8epilogue10collective6detail29Sm90TmaWarpSpecializedAdapterINS1E_15DefaultEpilogueIaSK_SK_NS1D_6thread17LinearCombinationIaLi1EiiLNS1I_9ScaleType4KindE0ELNS_15FloatRoundStyleE2EaEENS1_15EpilogueDefaultEEEEEvvEEEEvNT_6ParamsE,"ax",@progbits
	.align	128
.text._ZN7cutlass13device_kernelINS_4gemm6kernel13GemmUniversalIN4cute5tupleIJiiiiEEENS1_10collective13CollectiveMmaINS1_34MainloopSm90TmaGmmaWarpSpecializedILi9ENS5_IJNS4_1CILi8EEENSA_ILi1EEESC_EEENS1_35KernelTmaWarpSpecializedCooperativeEEENS5_IJNSA_ILi128EEENSA_ILi256EEENSA_ILi64EEEEEEaNS5_IJlSC_lEEEaSK_NS4_8TiledMMAINS4_8MMA_AtomIJNS4_4SM904GMMA27MMA_64x256x32_S32S8S8_SS_TNEEEENS4_6LayoutINS5_IJNSA_ILi2EEESC_SC_EEENS5_IJSC_NSA_ILi0EEESU_EEEEENS5_IJNS4_10UnderscoreESX_SX_EEEEENS4_13SM90_TMA_LOADENS4_14ComposedLayoutINS4_7SwizzleILi2ELi4ELi3EEENS4_18smem_ptr_flag_bitsILi8EEENSR_INS5_IJSB_SI_EEENS5_IJSI_SC_EEEEEEEvNS4_8identityENS4_23SM90_TMA_LOAD_MULTICASTES19_vS1A_EENS_8epilogue10collective6detail29Sm90TmaWarpSpecializedAdapterINS1E_15DefaultEpilogueIaSK_SK_NS1D_6thread17LinearCombinationIaLi1EiiLNS1I_9ScaleType4KindE0ELNS_15FloatRoundStyleE2EaEENS1_15EpilogueDefaultEEEEEvvEEEEvNT_6ParamsE:
        .type           _ZN7cutlass13device_kernelINS_4gemm6kernel13GemmUniversalIN4cute5tupleIJiiiiEEENS1_10collective13CollectiveMmaINS1_34MainloopSm90TmaGmmaWarpSpecializedILi9ENS5_IJNS4_1CILi8EEENSA_ILi1EEESC_EEENS1_35KernelTmaWarpSpecializedCooperativeEEENS5_IJNSA_ILi128EEENSA_ILi256EEENSA_ILi64EEEEEEaNS5_IJlSC_lEEEaSK_NS4_8TiledMMAINS4_8MMA_AtomIJNS4_4SM904GMMA27MMA_64x256x32_S32S8S8_SS_TNEEEENS4_6LayoutINS5_IJNSA_ILi2EEESC_SC_EEENS5_IJSC_NSA_ILi0EEESU_EEEEENS5_IJNS4_10UnderscoreESX_SX_EEEEENS4_13SM90_TMA_LOADENS4_14ComposedLayoutINS4_7SwizzleILi2ELi4ELi3EEENS4_18smem_ptr_flag_bitsILi8EEENSR_INS5_IJSB_SI_EEENS5_IJSI_SC_EEEEEEEvNS4_8identityENS4_23SM90_TMA_LOAD_MULTICASTES19_vS1A_EENS_8epilogue10collective6detail29Sm90TmaWarpSpecializedAdapterINS1E_15DefaultEpilogueIaSK_SK_NS1D_6thread17LinearCombinationIaLi1EiiLNS1I_9ScaleType4KindE0ELNS_15FloatRoundStyleE2EaEENS1_15EpilogueDefaultEEEEEvvEEEEvNT_6ParamsE,@function
        .size           _ZN7cutlass13device_kernelINS_4gemm6kernel13GemmUniversalIN4cute5tupleIJiiiiEEENS1_10collective13CollectiveMmaINS1_34MainloopSm90TmaGmmaWarpSpecializedILi9ENS5_IJNS4_1CILi8EEENSA_ILi1EEESC_EEENS1_35KernelTmaWarpSpecializedCooperativeEEENS5_IJNSA_ILi128EEENSA_ILi256EEENSA_ILi64EEEEEEaNS5_IJlSC_lEEEaSK_NS4_8TiledMMAINS4_8MMA_AtomIJNS4_4SM904GMMA27MMA_64x256x32_S32S8S8_SS_TNEEEENS4_6LayoutINS5_IJNSA_ILi2EEESC_SC_EEENS5_IJSC_NSA_ILi0EEESU_EEEEENS5_IJNS4_10UnderscoreESX_SX_EEEEENS4_13SM90_TMA_LOADENS4_14ComposedLayoutINS4_7SwizzleILi2ELi4ELi3EEENS4_18smem_ptr_flag_bitsILi8EEENSR_INS5_IJSB_SI_EEENS5_IJSI_SC_EEEEEEEvNS4_8identityENS4_23SM90_TMA_LOAD_MULTICASTES19_vS1A_EENS_8epilogue10collective6detail29Sm90TmaWarpSpecializedAdapterINS1E_15DefaultEpilogueIaSK_SK_NS1D_6thread17LinearCombinationIaLi1EiiLNS1I_9ScaleType4KindE0ELNS_15FloatRoundStyleE2EaEENS1_15EpilogueDefaultEEEEEvvEEEEvNT_6ParamsE,(.L_x_342 - _ZN7cutlass13device_kernelINS_4gemm6kernel13GemmUniversalIN4cute5tupleIJiiiiEEENS1_10collective13CollectiveMmaINS1_34MainloopSm90TmaGmmaWarpSpecializedILi9ENS5_IJNS4_1CILi8EEENSA_ILi1EEESC_EEENS1_35KernelTmaWarpSpecializedCooperativeEEENS5_IJNSA_ILi128EEENSA_ILi256EEENSA_ILi64EEEEEEaNS5_IJlSC_lEEEaSK_NS4_8TiledMMAINS4_8MMA_AtomIJNS4_4SM904GMMA27MMA_64x256x32_S32S8S8_SS_TNEEEENS4_6LayoutINS5_IJNSA_ILi2EEESC_SC_EEENS5_IJSC_NSA_ILi0EEESU_EEEEENS5_IJNS4_10UnderscoreESX_SX_EEEEENS4_13SM90_TMA_LOADENS4_14ComposedLayoutINS4_7SwizzleILi2ELi4ELi3EEENS4_18smem_ptr_flag_bitsILi8EEENSR_INS5_IJSB_SI_EEENS5_IJSI_SC_EEEEEEEvNS4_8identityENS4_23SM90_TMA_LOAD_MULTICASTES19_vS1A_EENS_8epilogue10collective6detail29Sm90TmaWarpSpecializedAdapterINS1E_15DefaultEpilogueIaSK_SK_NS1D_6thread17LinearCombinationIaLi1EiiLNS1I_9ScaleType4KindE0ELNS_15FloatRoundStyleE2EaEENS1_15EpilogueDefaultEEEEEvvEEEEvNT_6ParamsE)
        .other          _ZN7cutlass13device_kernelINS_4gemm6kernel13GemmUniversalIN4cute5tupleIJiiiiEEENS1_10collective13CollectiveMmaINS1_34MainloopSm90TmaGmmaWarpSpecializedILi9ENS5_IJNS4_1CILi8EEENSA_ILi1EEESC_EEENS1_35KernelTmaWarpSpecializedCooperativeEEENS5_IJNSA_ILi128EEENSA_ILi256EEENSA_ILi64EEEEEEaNS5_IJlSC_lEEEaSK_NS4_8TiledMMAINS4_8MMA_AtomIJNS4_4SM904GMMA27MMA_64x256x32_S32S8S8_SS_TNEEEENS4_6LayoutINS5_IJNSA_ILi2EEESC_SC_EEENS5_IJSC_NSA_ILi0EEESU_EEEEENS5_IJNS4_10UnderscoreESX_SX_EEEEENS4_13SM90_TMA_LOADENS4_14ComposedLayoutINS4_7SwizzleILi2ELi4ELi3EEENS4_18smem_ptr_flag_bitsILi8EEENSR_INS5_IJSB_SI_EEENS5_IJSI_SC_EEEEEEEvNS4_8identityENS4_23SM90_TMA_LOAD_MULTICASTES19_vS1A_EENS_8epilogue10collective6detail29Sm90TmaWarpSpecializedAdapterINS1E_15DefaultEpilogueIaSK_SK_NS1D_6thread17LinearCombinationIaLi1EiiLNS1I_9ScaleType4KindE0ELNS_15FloatRoundStyleE2EaEENS1_15EpilogueDefaultEEEEEvvEEEEvNT_6ParamsE,@"STO_CUDA_ENTRY STV_DEFAULT"
_ZN7cutlass13device_kernelINS_4gemm6kernel13GemmUniversalIN4cute5tupleIJiiiiEEENS1_10collective13CollectiveMmaINS1_34MainloopSm90TmaGmmaWarpSpecializedILi9ENS5_IJNS4_1CILi8EEENSA_ILi1EEESC_EEENS1_35KernelTmaWarpSpecializedCooperativeEEENS5_IJNSA_ILi128EEENSA_ILi256EEENSA_ILi64EEEEEEaNS5_IJlSC_lEEEaSK_NS4_8TiledMMAINS4_8MMA_AtomIJNS4_4SM904GMMA27MMA_64x256x32_S32S8S8_SS_TNEEEENS4_6LayoutINS5_IJNSA_ILi2EEESC_SC_EEENS5_IJSC_NSA_ILi0EEESU_EEEEENS5_IJNS4_10UnderscoreESX_SX_EEEEENS4_13SM90_TMA_LOADENS4_14ComposedLayoutINS4_7SwizzleILi2ELi4ELi3EEENS4_18smem_ptr_flag_bitsILi8EEENSR_INS5_IJSB_SI_EEENS5_IJSI_SC_EEEEEEEvNS4_8identityENS4_23SM90_TMA_LOAD_MULTICASTES19_vS1A_EENS_8epilogue10collective6detail29Sm90TmaWarpSpecializedAdapterINS1E_15DefaultEpilogueIaSK_SK_NS1D_6thread17LinearCombinationIaLi1EiiLNS1I_9ScaleType4KindE0ELNS_15FloatRoundStyleE2EaEENS1_15EpilogueDefaultEEEEEvvEEEEvNT_6ParamsE:
[----:B------:R-:W0:Y:S01]  /*0000*/  LDC R1, c[0x0][0x28] ;  /* 0x00000a00ff017b82 */ /* 0x000e220000000800 */
[----:B------:R-:W1:Y:S01]  /*0010*/  S2R R18, SR_TID.X ;  /* 0x0000000000127919 */ /* 0x000e620000002100 */
[----:B------:R-:W-:Y:S01]  /*0020*/  ELECT P0, URZ, PT ;  /* 0x00000000003f782f */ /* 0x000fe20003800000 */
[----:B------:R-:W-:Y:S01]  /*0030*/  BSSY B0, `(.L_x_0) ;  /* 0x000000f000007945 */ /* 0x000fe20003800000 */
[--C-:B-1----:R-:W-:Y:S02]  /*0040*/  SHF.R.U32.HI R0, RZ, 0x5, R18.reuse ;  /* 0x00000005ff007819 */ /* 0x102fe40000011612 */
[----:B------:R-:W-:-:S03]  /*0050*/  SHF.R.U32.HI R3, RZ, 0x7, R18 ;  /* 0x00000007ff037819 */ /* 0x000fc60000011612 */
[----:B------:R-:W1:Y:S04]  /*0060*/  SHFL.IDX PT, R2, R0, RZ, 0x1f ;  /* 0x00001fff00027589 */ /* 0x000e6800000e0000 */
[----:B------:R2:W3:Y:S01]  /*0070*/  SHFL.IDX PT, R5, R3, RZ, 0x1f ;  /* 0x00001fff03057589 */ /* 0x0004e200000e0000 */
[----:B-1----:R-:W-:-:S13]  /*0080*/  ISETP.NE.OR P0, PT, R2, RZ, !P0 ;  /* 0x000000ff0200720c */ /* 0x002fda0004705670 */
[----:B0-23--:R-:W-:Y:S05]  /*0090*/  @P0 BRA `(.L_x_1) ;  /* 0x0000000000200947 */ /* 0x00dfea0003800000 */
[----:B------:R-:W-:Y:S02]  /*00a0*/  ULDC.64 UR4, c[0x0][0x198] ;  /* 0x0000660000047ab9 */ /* 0x000fe40000000a00 */
[----:B------:R-:W-:Y:S02]  /*00b0*/  UIADD3 UR6, UP0, UR4, 0xf0, URZ ;  /* 0x000000f004067890 */ /* 0x000fe4000ff1e03f */
[----:B------:R-:W-:Y:S02]  /*00c0*/  UIADD3 UR4, UP1, UR4, 0x1f0, URZ ;  /* 0x000001f004047890 */ /* 0x000fe4000ff3e03f */
[----:B------:R-:W-:Y:S02]  /*00d0*/  UIADD3.X UR7, URZ, UR5, URZ, UP0, !UPT ;  /* 0x000000053f077290 */ /* 0x000fe400087fe43f */
[----:B------:R-:W-:-:S07]  /*00e0*/  UIADD3.X UR5, URZ, UR5, URZ, UP1, !UPT ;  /* 0x000000053f057290 */ /* 0x000fce0008ffe43f */
[----:B------:R0:W-:Y:S02]  /*00f0*/  UTMACCTL.PF [UR6] ;  /* 0x00000000060079b9 */ /* 0x0001e40008040000 */
[----:B------:R0:W-:Y:S02]  /*0100*/  UTMACCTL.PF [UR4] ;  /* 0x00000000040079b9 */ /* 0x0001e40008040000 */
[----:B0-----:R-:W-:Y:S01]  /*0110*/  NOP ;  /* 0x0000000000007918 */ /* 0x001fe20000000000 */
.L_x_1:
[----:B------:R-:W-:Y:S05]  /*0120*/  BSYNC B0 ;  /* 0x0000000000007941 */ /* 0x000fea0003800000 */
.L_x_0:
[----:B------:R-:W0:Y:S01]  /*0130*/  SHFL.IDX PT, R3, R0, RZ, 0x1f ;  /* 0x00001fff00037589 */ /* 0x000e2200000e0000 */
[----:B------:R-:W-:-:S04]  /*0140*/  SHF.R.S32.HI R7, RZ, 0x1f, R18 ;  /* 0x0000001fff077819 */ /* 0x000fc80000011412 */
[----:B------:R-:W-:-:S04]  /*0150*/  LEA.HI R7, R7, R18, RZ, 0x7 ;  /* 0x0000001207077211 */ /* 0x000fc800078f38ff */
[----:B------:R-:W-:Y:S02]  /*0160*/  LOP3.LUT R7, R7, 0xffffff80, RZ, 0xc0, !PT ;  /* 0xffffff8007077812 */ /* 0x000fe400078ec0ff */
[----:B0-----:R-:W-:-:S13]  /*0170*/  ISETP.NE.AND P0, PT, R3, RZ, PT ;  /* 0x000000ff0300720c */ /* 0x001fda0003f05270 */
[----:B------:R-:W-:Y:S05]  /*0180*/  @P0 BRA `(.L_x_2) ;  /* 0x00000000008c0947 */ /* 0x000fea0003800000 */
[----:B------:R-:W-:Y:S01]  /*0190*/  ELECT P0, URZ, PT ;  /* 0x00000000003f782f */ /* 0x000fe20003800000 */
[----:B------:R-:W-:-:S12]  /*01a0*/  BSSY B0, `(.L_x_2) ;  /* 0x0000021000007945 */ /* 0x000fd80003800000 */
[----:B------:R-:W-:Y:S05]  /*01b0*/  @!P0 BRA `(.L_x_3) ;  /* 0x00000000007c8947 */ /* 0x000fea0003800000 */
[----:B------:R-:W0:Y:S01]  /*01c0*/  S2UR UR8, SR_CgaCtaId ;  /* 0x00000000000879c3 */ /* 0x000e220000008800 */
[----:B------:R-:W-:Y:S01]  /*01d0*/  UMOV UR4, 0x400 ;  /* 0x0000040000047882 */ /* 0x000fe20000000000 */
[----:B------:R-:W-:Y:S01]  /*01e0*/  UMOV UR5, 0x1 ;  /* 0x0000000100057882 */ /* 0x000fe20000000000 */
[----:B------:R-:W-:Y:S02]  /*01f0*/  UMOV UR6, 0x10 ;  /* 0x0000001000067882 */ /* 0x000fe40000000000 */
[----:B------:R-:W-:-:S04]  /*0200*/  UIADD3 UR6, -UR6, 0x100000, URZ ;  /* 0x0010000006067890 */ /* 0x000fc8000fffe13f */
[----:B------:R-:W-:Y:S02]  /*0210*/  USHF.L.U32 UR7, UR6, 0xb, URZ ;  /* 0x0000000b06077899 */ /* 0x000fe4000800063f */
[----:B------:R-:W-:Y:S02]  /*0220*/  USHF.L.U32 UR6, UR6, 0x1, URZ ;  /* 0x0000000106067899 */ /* 0x000fe4000800063f */
[----:B0-----:R-:W-:Y:S02]  /*0230*/  ULEA UR8, UR8, UR4, 0x18 ;  /* 0x0000000408087291 */ /* 0x001fe4000f8ec03f */
[----:B------:R-:W-:-:S04]  /*0240*/  UIADD3 UR4, -UR5, 0x100000, URZ ;  /* 0x0010000005047890 */ /* 0x000fc8000fffe13f */
[----:B------:R-:W-:Y:S02]  /*0250*/  USHF.L.U32 UR5, UR4, 0xb, URZ ;  /* 0x0000000b04057899 */ /* 0x000fe4000800063f */
[----:B------:R-:W-:Y:S01]  /*0260*/  USHF.L.U32 UR4, UR4, 0x1, URZ ;  /* 0x0000000104047899 */ /* 0x000fe2000800063f */
[----:B------:R-:W0:Y:S11]  /*0270*/  FENCE.VIEW.ASYNC.S ;  /* 0x00000000000073c6 */ /* 0x000e360000000000 */
[----:B0-----:R0:W1:Y:S01]  /*0280*/  SYNCS.EXCH.64 URZ, [UR8], UR4 ;  /* 0x00000004083f75b2 */ /* 0x0010620008000100 */
[----:B------:R0:W2:Y:S01]  /*0290*/  SYNCS.EXCH.64 URZ, [UR8+0x48], UR6 ;  /* 0x00004806083f75b2 */ /* 0x0000a20008000100 */
[----:B------:R0:W3:Y:S01]  /*02a0*/  SYNCS.EXCH.64 URZ, [UR8+0x8], UR4 ;  /* 0x00000804083f75b2 */ /* 0x0000e20008000100 */
[----:B------:R0:W4:Y:S01]  /*02b0*/  SYNCS.EXCH.64 URZ, [UR8+0x50], UR6 ;  /* 0x00005006083f75b2 */ /* 0x0001220008000100 */
[----:B------:R0:W0:Y:S01]  /*02c0*/  SYNCS.EXCH.64 URZ, [UR8+0x10], UR4 ;  /* 0x00001004083f75b2 */ /* 0x0000220008000100 */
        /* <DEDUP_REMOVED lines=13> */
[----:B------:R-:W-:Y:S01]  /*03a0*/  NOP ;  /* 0x0000000000007918 */ /* 0x000fe20000000000 */
.L_x_3:
[----:B0-----:R-:W-:Y:S05]  /*03b0*/  BSYNC B0 ;  /* 0x0000000000007941 */ /* 0x001fea0003800000 */
.L_x_2:
[----:B------:R-:W0:Y:S01]  /*03c0*/  SHFL.IDX PT, R0, R0, RZ, 0x1f ;  /* 0x00001fff00007589 */ /* 0x000e2200000e0000 */
[----:B------:R-:W5:Y:S01]  /*03d0*/  S2UR UR8, SR_CTAID.X ;  /* 0x00000000000879c3 */ /* 0x000f620000002500 */
[----:B------:R-:W-:Y:S01]  /*03e0*/  IMAD.IADD R6, R18, 0x1, -R7 ;  /* 0x0000000112067824 */ /* 0x000fe200078e0a07 */
[----:B------:R-:W-:Y:S01]  /*03f0*/  SHF.R.S32.HI R10, RZ, 0x1f, R3 ;  /* 0x0000001fff0a7819 */ /* 0x000fe20000011403 */
[----:B------:R-:W1:Y:S01]  /*0400*/  S2R R4, SR_CTAID.Y ;  /* 0x0000000000047919 */ /* 0x000e620000002600 */
[----:B------:R-:W-:Y:S01]  /*0410*/  ELECT P0, URZ, PT ;  /* 0x00000000003f782f */ /* 0x000fe20003800000 */
[----:B------:R-:W-:Y:S01]  /*0420*/  NOP ;  /* 0x0000000000007918 */ /* 0x000fe20000000000 */
[----:B------:R-:W-:Y:S01]  /*0430*/  SHF.R.S32.HI R7, RZ, 0x1f, R6 ;  /* 0x0000001fff077819 */ /* 0x000fe20000011406 */
[----:B------:R-:W-:Y:S01]  /*0440*/  ULDC UR4, c[0x0][0x150] ;  /* 0x0000540000047ab9 */ /* 0x000fe20000000800 */
[----:B------:R-:W-:Y:S01]  /*0450*/  LEA.HI R10, R10, R3, RZ, 0x2 ;  /* 0x000000030a0a7211 */ /* 0x000fe200078f10ff */
[----:B------:R-:W2:Y:S01]  /*0460*/  LDC R9, c[0x0][0x144] ;  /* 0x00005100ff097b82 */ /* 0x000ea20000000800 */
[----:B------:R-:W-:Y:S01]  /*0470*/  LEA.HI R7, R7, R6, RZ, 0x3 ;  /* 0x0000000607077211 */ /* 0x000fe200078f18ff */
[----:B------:R-:W-:Y:S01]  /*0480*/  NOP ;  /* 0x0000000000007918 */ /* 0x000fe20000000000 */
[----:B------:R-:W-:Y:S01]  /*0490*/  LOP3.LUT R10, R10, 0x3ffffffc, RZ, 0xc0, !PT ;  /* 0x3ffffffc0a0a7812 */ /* 0x000fe200078ec0ff */
[----:B------:R-:W-:Y:S01]  /*04a0*/  IMAD.MOV.U32 R23, RZ, RZ, 0x1 ;  /* 0x00000001ff177424 */ /* 0x000fe200078e00ff */
[----:B------:R-:W-:-:S02]  /*04b0*/  SHF.R.S32.HI R8, RZ, 0x3, R7 ;  /* 0x00000003ff087819 */ /* 0x000fc40000011407 */
[----:B------:R-:W-:Y:S01]  /*04c0*/  SHF.R.S32.HI R7, RZ, 0x1f, R7 ;  /* 0x0000001fff077819 */ /* 0x000fe20000011407 */
[----:B------:R-:W-:Y:S01]  /*04d0*/  IMAD.IADD R10, R3, 0x1, -R10 ;  /* 0x00000001030a7824 */ /* 0x000fe200078e0a0a */
[----:B------:R-:W3:Y:S01]  /*04e0*/  LDC R12, c[0x0][0x140] ;  /* 0x00005000ff0c7b82 */ /* 0x000ee20000000800 */
[----:B------:R-:W-:Y:S02]  /*04f0*/  ISETP.NE.AND P3, PT, R5, RZ, PT ;  /* 0x000000ff0500720c */ /* 0x000fe40003f65270 */
[----:B------:R-:W-:Y:S02]  /*0500*/  LEA.HI R7, R7, R8, RZ, 0x2 ;  /* 0x0000000807077211 */ /* 0x000fe400078f10ff */
[----:B0-----:R-:W-:Y:S02]  /*0510*/  ISETP.NE.OR P0, PT, R0, RZ, !P0 ;  /* 0x000000ff0000720c */ /* 0x001fe40004705670 */
[----:B------:R-:W-:Y:S02]  /*0520*/  LOP3.LUT R7, R7, 0xfffffffc, RZ, 0xc0, !PT ;  /* 0xfffffffc07077812 */ /* 0x000fe400078ec0ff */
[----:B-----5:R-:W-:-:S03]  /*0530*/  I2FP.F32.U32 R0, UR8 ;  /* 0x0000000800007c45 */ /* 0x020fc60008201000 */
[----:B------:R-:W-:Y:S02]  /*0540*/  IMAD.IADD R7, R8, 0x1, -R7 ;  /* 0x0000000108077824 */ /* 0x000fe400078e0a07 */
[----:B------:R-:W-:Y:S01]  /*0550*/  FMUL R0, R0, UR4 ;  /* 0x0000000400007c20 */ /* 0x000fe20008400000 */
[----:B------:R-:W-:Y:S01]  /*0560*/  ULDC UR4, c[0x0][0x154] ;  /* 0x0000550000047ab9 */ /* 0x000fe20000000800 */
[----:B------:R-:W-:Y:S01]  /*0570*/  IMAD R7, R10, 0x4, R7 ;  /* 0x000000040a077824 */ /* 0x000fe200078e0207 */
[----:B-1----:R-:W-:Y:S01]  /*0580*/  I2FP.F32.U32 R8, R4 ;  /* 0x0000000400087245 */ /* 0x002fe20000201000 */
[----:B------:R-:W-:Y:S01]  /*0590*/  VOTEU.ALL UP0, P0 ;  /* 0x00000000003f7886 */ /* 0x000fe20000000000 */
[----:B------:R-:W-:Y:S01]  /*05a0*/  VOTEU.ALL UP1, P0 ;  /* 0x00000000003f7886 */ /* 0x000fe20000020000 */
[----:B------:R-:W0:Y:S01]  /*05b0*/  F2I.U32.TRUNC.NTZ R0, R0 ;  /* 0x0000000000007305 */ /* 0x000e22000020f000 */
[C---:B------:R-:W-:Y:S02]  /*05c0*/  IMAD.SHL.U32 R152, R7.reuse, 0x4, RZ ;  /* 0x0000000407987824 */ /* 0x040fe400078e00ff */
[----:B------:R-:W-:Y:S01]  /*05d0*/  FMUL R10, R8, UR4 ;  /* 0x00000004080a7c20 */ /* 0x000fe20008400000 */
[----:B------:R-:W1:Y:S01]  /*05e0*/  @!UP0 S2UR UR7, SR_CgaCtaId ;  /* 0x00000000000789c3 */ /* 0x000e620000008800 */
[----:B------:R-:W-:Y:S01]  /*05f0*/  UMOV UR4, 0x20 ;  /* 0x0000002000047882 */ /* 0x000fe20000000000 */
[----:B------:R-:W-:Y:S01]  /*0600*/  @!UP0 UMOV UR6, 0x400 ;  /* 0x0000040000068882 */ /* 0x000fe20000000000 */
[----:B------:R-:W-:Y:S01]  /*0610*/  LOP3.LUT R152, R7, 0xc, R152, 0x78, !PT ;  /* 0x0000000c07987812 */ /* 0x000fe200078e7898 */
[----:B------:R-:W-:-:S04]  /*0620*/  @!UP0 UIADD3 UR4, -UR4, 0x100000, URZ ;  /* 0x0010000004048890 */ /* 0x000fc8000fffe13f */
[----:B------:R-:W-:Y:S02]  /*0630*/  @!UP0 USHF.L.U32 UR5, UR4, 0xb, URZ ;  /* 0x0000000b04058899 */ /* 0x000fe4000800063f */
[----:B------:R-:W-:Y:S01]  /*0640*/  @!UP0 USHF.L.U32 UR4, UR4, 0x1, URZ ;  /* 0x0000000104048899 */ /* 0x000fe2000800063f */
[----:B------:R-:W5:Y:S01]  /*0650*/  F2I.U32.TRUNC.NTZ R10, R10 ;  /* 0x0000000a000a7305 */ /* 0x000f62000020f000 */
[----:B---3--:R-:W-:Y:S02]  /*0660*/  ISETP.EQ.U32.AND P2, PT, R12, 0x1, PT ;  /* 0x000000010c00780c */ /* 0x008fe40003f42070 */
[----:B------:R-:W-:Y:S01]  /*0670*/  SHF.R.S32.HI R3, RZ, 0x1f, R152 ;  /* 0x0000001fff037819 */ /* 0x000fe20000011498 */
[----:B------:R-:W3:Y:S01]  /*0680*/  LDC R7, c[0x0][0x148] ;  /* 0x00005200ff077b82 */ /* 0x000ee20000000800 */
[----:B0-----:R-:W-:Y:S02]  /*0690*/  IMAD.MOV R14, RZ, RZ, -R0 ;  /* 0x000000ffff0e7224 */ /* 0x001fe400078e0a00 */
[----:B------:R-:W-:-:S02]  /*06a0*/  LEA.HI R8, R3, R152, RZ, 0x3 ;  /* 0x0000009803087211 */ /* 0x000fc400078f18ff */
[----:B--2---:R-:W-:Y:S02]  /*06b0*/  IMAD R3, R9, R14, UR8 ;  /* 0x0000000809037e24 */ /* 0x004fe4000f8e020e */
[----:B------:R-:W-:Y:S02]  /*06c0*/  LOP3.LUT R11, R8, 0xfffffff8, RZ, 0xc0, !PT ;  /* 0xfffffff8080b7812 */ /* 0x000fe400078ec0ff */
[----:B------:R-:W-:Y:S01]  /*06d0*/  SHF.R.S32.HI R9, RZ, 0x1f, R2 ;  /* 0x0000001fff097819 */ /* 0x000fe20000011402 */
[----:B-----5:R-:W-:Y:S02]  /*06e0*/  IMAD.MOV R24, RZ, RZ, -R10 ;  /* 0x000000ffff187224 */ /* 0x020fe400078e0a0a */
[----:B------:R-:W-:Y:S01]  /*06f0*/  IMAD.IADD R0, R152, 0x1, -R11 ;  /* 0x0000000198007824 */ /* 0x000fe200078e0a0b */
[----:B------:R-:W-:Y:S01]  /*0700*/  LEA.HI R9, R9, R2, RZ, 0x2 ;  /* 0x0000000209097211 */ /* 0x000fe200078f10ff */
[----:B-1----:R-:W-:Y:S01]  /*0710*/  @!UP0 ULEA UR6, UR7, UR6, 0x18 ;  /* 0x0000000607068291 */ /* 0x002fe2000f8ec03f */
[----:B------:R-:W-:-:S02]  /*0720*/  VOTEU.ALL UP0, P0 ;  /* 0x00000000003f7886 */ /* 0x000fc40000000000 */
[----:B------:R-:W-:Y:S02]  /*0730*/  LOP3.LUT R9, R9, 0xfffffffc, RZ, 0xc0, !PT ;  /* 0xfffffffc09097812 */ /* 0x000fe400078ec0ff */
[----:B------:R-:W-:Y:S02]  /*0740*/  ISETP.NE.AND P4, PT, R0, R3, PT ;  /* 0x000000030000720c */ /* 0x000fe40003f85270 */
[----:B------:R-:W-:Y:S01]  /*0750*/  LOP3.LUT P0, RZ, R6, 0x7, RZ, 0xc0, !PT ;  /* 0x0000000706ff7812 */ /* 0x000fe2000780c0ff */
[----:B------:R-:W-:Y:S02]  /*0760*/  IMAD.IADD R0, R2, 0x1, -R9 ;  /* 0x0000000102007824 */ /* 0x000fe400078e0a09 */
[----:B---3--:R-:W-:Y:S01]  /*0770*/  IMAD R9, R7, R24, R4 ;  /* 0x0000001807097224 */ /* 0x008fe200078e0204 */
[----:B------:R-:W-:Y:S01]  /*0780*/  ISETP.LT.U32.AND P0, PT, R152, 0x8, !P0 ;  /* 0x000000089800780c */ /* 0x000fe20004701070 */
[----:B------:R-:W-:Y:S01]  /*0790*/  VIADD R6, R5, 0xffffffff ;  /* 0xffffffff05067836 */ /* 0x000fe20000000000 */
[----:B------:R-:W-:Y:S01]  /*07a0*/  ISETP.NE.AND P1, PT, R0, 0x3, PT ;  /* 0x000000030000780c */ /* 0x000fe20003f25270 */
[----:B------:R-:W0:Y:S02]  /*07b0*/  FENCE.VIEW.ASYNC.S ;  /* 0x00000000000073c6 */ /* 0x000e240000000000 */
[----:B0-----:R0:W1:Y:S01]  /*07c0*/  @!UP0 SYNCS.EXCH.64 URZ, [UR6+0xa0], UR4 ;  /* 0x0000a004063f85b2 */ /* 0x0010620008000100 */
[----:B------:R-:W-:-:S02]  /*07d0*/  SEL R2, RZ, 0x1, !P0 ;  /* 0x00000001ff027807 */ /* 0x000fc40004000000 */
[----:B------:R-:W-:Y:S02]  /*07e0*/  ISETP.EQ.OR P1, PT, R0, RZ, !P1 ;  /* 0x000000ff0000720c */ /* 0x000fe40004f22670 */
[----:B------:R-:W-:Y:S02]  /*07f0*/  @P4 SHF.R.S32.HI R8, RZ, 0x3, R8 ;  /* 0x00000003ff084819 */ /* 0x000fe40000011408 */
[----:B------:R-:W-:Y:S02]  /*0800*/  ISETP.EQ.AND P1, PT, R5, RZ, P1 ;  /* 0x000000ff0500720c */ /* 0x000fe40000f22270 */
[----:B------:R-:W-:Y:S02]  /*0810*/  @P4 ISETP.NE.AND P5, PT, R8, R9, PT ;  /* 0x000000090800420c */ /* 0x000fe40003fa5270 */
[----:B------:R-:W-:Y:S02]  /*0820*/  ISETP.GE.U32.AND P6, PT, R6, 0x2, PT ;  /* 0x000000020600780c */ /* 0x000fe40003fc6070 */
[----:B------:R-:W-:-:S02]  /*0830*/  @P4 SEL R23, RZ, 0x1, P5 ;  /* 0x00000001ff174807 */ /* 0x000fc40002800000 */
[----:B------:R-:W-:Y:S01]  /*0840*/  SEL R19, RZ, 0x1, !P1 ;  /* 0x00000001ff137807 */ /* 0x000fe20004800000 */
[----:B------:R0:W2:Y:S01]  /*0850*/  @!UP1 SYNCS.EXCH.64 URZ, [UR6+0xa8], UR4 ;  /* 0x0000a804063f95b2 */ /* 0x0000a20008000100 */
[----:B------:R-:W-:Y:S01]  /*0860*/  LOP3.LUT R23, R23, R2, RZ, 0xc0, !PT ;  /* 0x0000000217177212 */ /* 0x000fe200078ec0ff */
[----:B------:R-:W-:Y:S01]  /*0870*/  NOP ;  /* 0x0000000000007918 */ /* 0x000fe20000000000 */
[----:B------:R-:W-:Y:S01]  /*0880*/  SEL R19, R19, 0x2, P6 ;  /* 0x0000000213137807 */ /* 0x000fe20003000000 */
[----:B------:R-:W-:Y:S06]  /*0890*/  @!P2 BRA `(.L_x_4) ;  /* 0x000000000008a947 */ /* 0x000fec0003800000 */
[----:B-12-4-:R-:W-:Y:S01]  /*08a0*/  UCGABAR_ARV ;  /* 0x00000000000079c7 */ /* 0x016fe20008000000 */
[----:B------:R-:W-:Y:S05]  /*08b0*/  BRA `(.L_x_5) ;  /* 0x0000000000047947 */ /* 0x000fea0003800000 */
.L_x_4:
[----:B-12-4-:R-:W-:Y:S01]  /*08c0*/  NOP ;  /* 0x0000000000007918 */ /* 0x016fe20000000000 */
.L_x_5:
[----:B------:R-:W1:Y:S01]  /*08d0*/  LDC R2, c[0x0][0x65c] ;  /* 0x00019700ff027b82 */ /* 0x000e620000000800 */
[----:B------:R-:W-:Y:S02]  /*08e0*/  IMAD.U32 R8, RZ, RZ, UR8 ;  /* 0x00000008ff087e24 */ /* 0x000fe4000f8e00ff */
[----:B------:R-:W-:Y:S01]  /*08f0*/  IMAD.MOV.U32 R9, RZ, RZ, RZ ;  /* 0x000000ffff097224 */ /* 0x000fe200078e00ff */
[----:B-1----:R-:W-:-:S04]  /*0900*/  ISETP.NE.AND P1, PT, R2, 0x1, PT ;  /* 0x000000010200780c */ /* 0x002fc80003f25270 */
[----:B------:R-:W-:-:S09]  /*0910*/  P2R R5, PR, RZ, 0x2 ;  /* 0x00000002ff057803 */ /* 0x000fd20000000000 */
[----:B------:R-:W1:Y:S01]  /*0920*/  @P1 LDC R17, c[0x0][0x10] ;  /* 0x00000400ff111b82 */ /* 0x000e620000000800 */
[----:B------:R-:W-:Y:S02]  /*0930*/  @P1 IMAD.MOV.U32 R5, RZ, RZ, RZ ;  /* 0x000000ffff051224 */ /* 0x000fe400078e00ff */
[----:B------:R-:W-:-:S05]  /*0940*/  @P1 IMAD.MOV.U32 R13, RZ, RZ, RZ ;  /* 0x000000ffff0d1224 */ /* 0x000fca00078e00ff */
[----:B------:R-:W2:Y:S01]  /*0950*/  @!P1 LDC R11, c[0x0][0xc] ;  /* 0x00000300ff0b9b82 */ /* 0x000ea20000000800 */
[----:B-1----:R-:W-:-:S04]  /*0960*/  @P1 IMAD.WIDE.U32 R16, R17, UR8, R4 ;  /* 0x0000000811101c25 */ /* 0x002fc8000f8e0004 */
[----:B------:R-:W-:Y:S02]  /*0970*/  @P1 IMAD.IADD R17, R17, 0x1, R13 ;  /* 0x0000000111111824 */ /* 0x000fe400078e020d */
[----:B--2---:R-:W-:-:S04]  /*0980*/  @!P1 IMAD.WIDE.U32 R8, R4, R11, R8 ;  /* 0x0000000b04089225 */ /* 0x004fc800078e0008 */
[----:B------:R-:W-:Y:S02]  /*0990*/  @!P1 IMAD.MOV.U32 R16, RZ, RZ, R8 ;  /* 0x000000ffff109224 */ /* 0x000fe400078e0008 */
[----:B------:R-:W-:Y:S01]  /*09a0*/  @!P1 IMAD.MOV.U32 R17, RZ, RZ, R9 ;  /* 0x000000ffff119224 */ /* 0x000fe200078e0009 */
[----:B------:R-:W-:Y:S06]  /*09b0*/  @!P2 BRA `(.L_x_6) ;  /* 0x00000000000ca947 */ /* 0x000fec0003800000 */
[----:B------:R-:W-:Y:S01]  /*09c0*/  UCGABAR_WAIT ;  /* 0x0000000000007dc7 */ /* 0x000fe20008000000 */
[----:B------:R-:W-:Y:S01]  /*09d0*/  CCTL.IVALL ;  /* 0x00000000ff00798f */ /* 0x000fe20002000000 */
[----:B------:R-:W-:Y:S05]  /*09e0*/  BRA `(.L_x_7) ;  /* 0x0000000000047947 */ /* 0x000fea0003800000 */
.L_x_6:
[----:B------:R-:W-:Y:S06]  /*09f0*/  BAR.SYNC.DEFER_BLOCKING 0x0 ;  /* 0x0000000000007b1d */ /* 0x000fec0000010000 */
.L_x_7:
[----:B------:R-:W-:Y:S05]  /*0a00*/  @!P3 BRA `(.L_x_8) ;  /* 0x0000007c009cb947 */ /* 0x000fea0003800000 */
[----:B------:R-:W-:-:S13]  /*0a10*/  ISETP.GT.U32.AND P0, PT, R6, 0x1, PT ;  /* 0x000000010600780c */ /* 0x000fda0003f04070 */
[----:B0-----:R-:W-:Y:S05]  /*0a20*/  @P0 EXIT ;  /* 0x000000000000094d */ /* 0x001fea0003800000 */
[----:B------:R-:W-:Y:S01]  /*0a30*/  ULDC.64 UR4, c[0x0][0x650] ;  /* 0x0001940000047ab9 */ /* 0x000fe20000000a00 */
[----:B------:R-:W-:Y:S01]  /*0a40*/  PRMT R0, RZ, 0x7610, R0 ;  /* 0x00007610ff007816 */ /* 0x000fe20000000000 */
[----:B------:R-:W-:Y:S01]  /*0a50*/  IMAD.MOV.U32 R154, RZ, RZ, -0x1 ;  /* 0xffffffffff9a7424 */ /* 0x000fe200078e00ff */
[----:B------:R-:W-:Y:S01]  /*0a60*/  ISETP.GE.U32.AND P0, PT, R16, UR4, PT ;  /* 0x0000000410007c0c */ /* 0x000fe2000bf06070 */
[----:B------:R-:W-:Y:S02]  /*0a70*/  IMAD.MOV.U32 R153, RZ, RZ, -0x1 ;  /* 0xffffffffff997424 */ /* 0x000fe400078e00ff */
[----:B------:R-:W-:Y:S01]  /*0a80*/  IMAD.MOV.U32 R22, RZ, RZ, -0x1 ;  /* 0xffffffffff167424 */ /* 0x000fe200078e00ff */
[----:B------:R-:W-:-:S13]  /*0a90*/  ISETP.GE.U32.AND.EX P0, PT, R17, UR5, PT, P0 ;  /* 0x0000000511007c0c */ /* 0x000fda000bf06100 */
[----:B------:R-:W-:Y:S05]  /*0aa0*/  @P0 BRA `(.L_x_9) ;  /* 0x00000004002c0947 */ /* 0x000fea0003800000 */
[----:B------:R-:W0:Y:S01]  /*0ab0*/  LDC.64 R20, c[0x0][0x628] ;  /* 0x00018a00ff147b82 */ /* 0x000e220000000a00 */
[----:B------:R-:W-:Y:S02]  /*0ac0*/  IMAD.MOV.U32 R8, RZ, RZ, R16 ;  /* 0x000000ffff087224 */ /* 0x000fe400078e0010 */
[----:B------:R-:W-:-:S05]  /*0ad0*/  IMAD.MOV.U32 R9, RZ, RZ, R17 ;  /* 0x000000ffff097224 */ /* 0x000fca00078e0011 */
[----:B------:R-:W1:Y:S08]  /*0ae0*/  LDC R0, c[0x0][0x630] ;  /* 0x00018c00ff007b82 */ /* 0x000e700000000800 */
[----:B------:R-:W2:Y:S01]  /*0af0*/  LDC.64 R26, c[0x0][0x620] ;  /* 0x00018800ff1a7b82 */ /* 0x000ea20000000a00 */
[----:B0-----:R-:W-:-:S04]  /*0b00*/  ISETP.NE.U32.AND P0, PT, R20, RZ, PT ;  /* 0x000000ff1400720c */ /* 0x001fc80003f05070 */
[----:B------:R-:W-:-:S13]  /*0b10*/  ISETP.NE.AND.EX P0, PT, R21, RZ, PT, P0 ;  /* 0x000000ff1500720c */ /* 0x000fda0003f05300 */
[----:B-12---:R-:W-:Y:S05]  /*0b20*/  @!P0 BRA `(.L_x_10) ;  /* 0x0000000000288947 */ /* 0x006fea0003800000 */
[----:B------:R-:W0:Y:S02]  /*0b30*/  LDC R13, c[0x0][0x634] ;  /* 0x00018d00ff0d7b82 */ /* 0x000e240000000800 */
[----:B0-----:R-:W-:-:S05]  /*0b40*/  IADD3 R13, P0, R16, R13, RZ ;  /* 0x0000000d100d7210 */ /* 0x001fca0007f1e0ff */
[----:B------:R-:W-:-:S04]  /*0b50*/  IMAD.X R15, RZ, RZ, R17, P0 ;  /* 0x000000ffff0f7224 */ /* 0x000fc800000e0611 */
[----:B------:R-:W-:-:S04]  /*0b60*/  IMAD.WIDE.U32 R8, R15, R20, RZ ;  /* 0x000000140f087225 */ /* 0x000fc800078e00ff */
[----:B------:R-:W-:-:S04]  /*0b70*/  IMAD.WIDE.U32 R10, P0, R13, R21, R8 ;  /* 0x000000150d0a7225 */ /* 0x000fc80007800008 */
[----:B------:R-:W-:-:S04]  /*0b80*/  IMAD.WIDE.U32 R8, R13, R20, RZ ;  /* 0x000000140d087225 */ /* 0x000fc800078e00ff */
[----:B------:R-:W-:Y:S01]  /*0b90*/  IMAD.X R13, RZ, RZ, RZ, P0 ;  /* 0x000000ffff0d7224 */ /* 0x000fe200000e06ff */
[----:B------:R-:W-:Y:S01]  /*0ba0*/  IADD3 RZ, P0, R9, R10, RZ ;  /* 0x0000000a09ff7210 */ /* 0x000fe20007f1e0ff */
[----:B------:R-:W-:-:S04]  /*0bb0*/  IMAD.MOV.U32 R12, RZ, RZ, R11 ;  /* 0x000000ffff0c7224 */ /* 0x000fc800078e000b */
[----:B------:R-:W-:-:S08]  /*0bc0*/  IMAD.WIDE.U32.X R8, R15, R21, R12, P0 ;  /* 0x000000150f087225 */ /* 0x000fd000000e040c */
.L_x_10:
[----:B------:R-:W0:Y:S01]  /*0bd0*/  LDC.64 R20, c[0x0][0x640] ;  /* 0x00019000ff147b82 */ /* 0x000e220000000a00 */
[--C-:B------:R-:W-:Y:S01]  /*0be0*/  SHF.R.U64 R28, R8, R0, R9.reuse ;  /* 0x00000000081c7219 */ /* 0x100fe20000001209 */
[----:B------:R-:W-:Y:S01]  /*0bf0*/  IMAD R30, R7, R24, R4 ;  /* 0x00000018071e7224 */ /* 0x000fe200078e0204 */
[----:B------:R-:W-:Y:S01]  /*0c00*/  SHF.R.U32.HI R0, RZ, R0, R9 ;  /* 0x00000000ff007219 */ /* 0x000fe20000011609 */
[----:B------:R-:W-:Y:S01]  /*0c10*/  IMAD.MOV.U32 R25, RZ, RZ, 0x1 ;  /* 0x00000001ff197424 */ /* 0x000fe200078e00ff */
[----:B------:R-:W-:-:S03]  /*0c20*/  IADD3 R5, P0, RZ, -R28, RZ ;  /* 0x8000001cff057210 */ /* 0x000fc60007f1e0ff */
[----:B------:R-:W1:Y:S02]  /*0c30*/  LDC R6, c[0x0][0x618] ;  /* 0x00018600ff067b82 */ /* 0x000e640000000800 */
[----:B------:R-:W-:-:S04]  /*0c40*/  IMAD.X R9, RZ, RZ, ~R0, P0 ;  /* 0x000000ffff097224 */ /* 0x000fc800000e0e00 */
[-C--:B------:R-:W-:Y:S02]  /*0c50*/  IMAD R0, R9, R26.reuse, RZ ;  /* 0x0000001a09007224 */ /* 0x080fe400078e02ff */
[----:B------:R-:W2:Y:S01]  /*0c60*/  LDC R11, c[0x0][0x608] ;  /* 0x00018200ff0b7b82 */ /* 0x000ea20000000800 */
[----:B------:R-:W-:-:S04]  /*0c70*/  IMAD.WIDE.U32 R8, R5, R26, R16 ;  /* 0x0000001a05087225 */ /* 0x000fc800078e0010 */
[----:B------:R-:W-:-:S03]  /*0c80*/  IMAD R5, R5, R27, R0 ;  /* 0x0000001b05057224 */ /* 0x000fc600078e0200 */
[----:B------:R-:W3:Y:S01]  /*0c90*/  LDC R12, c[0x0][0x658] ;  /* 0x00019600ff0c7b82 */ /* 0x000ee20000000800 */
[----:B0-----:R-:W-:Y:S01]  /*0ca0*/  ISETP.NE.U32.AND P0, PT, R20, RZ, PT ;  /* 0x000000ff1400720c */ /* 0x001fe20003f05070 */
[----:B------:R-:W-:Y:S02]  /*0cb0*/  IMAD.IADD R5, R9, 0x1, R5 ;  /* 0x0000000109057824 */ /* 0x000fe400078e0205 */
[----:B------:R-:W-:Y:S01]  /*0cc0*/  IMAD.MOV.U32 R9, RZ, RZ, -0x1 ;  /* 0xffffffffff097424 */ /* 0x000fe200078e00ff */
[----:B------:R-:W-:-:S03]  /*0cd0*/  ISETP.NE.AND.EX P0, PT, R21, RZ, PT, P0 ;  /* 0x000000ff1500720c */ /* 0x000fc60003f05300 */
[----:B------:R-:W0:Y:S01]  /*0ce0*/  LDC R15, c[0x0][0x600] ;  /* 0x00018000ff0f7b82 */ /* 0x000e220000000800 */
[-CC-:B-1----:R-:W-:Y:S02]  /*0cf0*/  SHF.R.U64 R13, R8, R6.reuse, R5.reuse ;  /* 0x00000006080d7219 */ /* 0x182fe40000001205 */
[----:B------:R-:W-:-:S05]  /*0d00*/  SHF.R.U32.HI R0, RZ, R6, R5 ;  /* 0x00000006ff007219 */ /* 0x000fca0000011605 */
[----:B------:R-:W1:Y:S01]  /*0d10*/  LDC R14, c[0x0][0x648] ;  /* 0x00019200ff0e7b82 */ /* 0x000e620000000800 */
[-CC-:B--2---:R-:W-:Y:S02]  /*0d20*/  SHF.R.U64 R27, R13, R11.reuse, R0.reuse ;  /* 0x0000000b0d1b7219 */ /* 0x184fe40000001200 */
[----:B------:R-:W-:-:S05]  /*0d30*/  SHF.R.U32.HI R5, RZ, R11, R0 ;  /* 0x0000000bff057219 */ /* 0x000fca0000011600 */
[----:B------:R-:W2:Y:S01]  /*0d40*/  LDC R22, c[0x0][0x638] ;  /* 0x00018e00ff167b82 */ /* 0x000ea20000000800 */
[-CC-:B---3--:R-:W-:Y:S02]  /*0d50*/  SHF.R.U64 R24, R27, R12.reuse, R5.reuse ;  /* 0x0000000c1b187219 */ /* 0x188fe40000001205 */
[-C--:B------:R-:W-:Y:S02]  /*0d60*/  SHF.L.U32 R0, R9, R12.reuse, RZ ;  /* 0x0000000c09007219 */ /* 0x080fe400000006ff */
[----:B------:R-:W-:Y:S01]  /*0d70*/  SHF.R.U32.HI R5, RZ, R12, R5 ;  /* 0x0000000cff057219 */ /* 0x000fe20000011605 */
[----:B------:R-:W-:Y:S01]  /*0d80*/  IMAD.MOV.U32 R4, RZ, RZ, R24 ;  /* 0x000000ffff047224 */ /* 0x000fe200078e0018 */
[----:B------:R-:W-:Y:S01]  /*0d90*/  LOP3.LUT R10, RZ, R0, RZ, 0x33, !PT ;  /* 0x00000000ff0a7212 */ /* 0x000fe200078e33ff */
[----:B------:R-:W3:Y:S01]  /*0da0*/  LDC R26, c[0x0][0x610] ;  /* 0x00018400ff1a7b82 */ /* 0x000ee20000000800 */
[----:B------:R-:W-:Y:S05]  /*0db0*/  @!P0 BRA `(.L_x_11) ;  /* 0x0000000000288947 */ /* 0x000fea0003800000 */
[----:B------:R-:W4:Y:S02]  /*0dc0*/  LDC R9, c[0x0][0x64c] ;  /* 0x00019300ff097b82 */ /* 0x000f240000000800 */
[----:B----4-:R-:W-:-:S05]  /*0dd0*/  IADD3 R9, P0, R24, R9, RZ ;  /* 0x0000000918097210 */ /* 0x010fca0007f1e0ff */
        /* <DEDUP_REMOVED lines=8> */
.L_x_11:
[----:B-1----:R-:W-:Y:S01]  /*0e60*/  SHF.R.U64 R4, R4, R14, R5 ;  /* 0x0000000e04047219 */ /* 0x002fe20000001205 */
[----:B0-----:R-:W-:Y:S01]  /*0e70*/  VIADD R6, R15, 0xffffffff ;  /* 0xffffffff0f067836 */ /* 0x001fe20000000000 */
[----:B------:R-:W-:Y:S02]  /*0e80*/  SHF.L.U32 R0, R25, R12, RZ ;  /* 0x0000000c19007219 */ /* 0x000fe400000006ff */
[----:B------:R-:W-:Y:S01]  /*0e90*/  LOP3.LUT R5, R27, R10, RZ, 0xc0, !PT ;  /* 0x0000000a1b057212 */ /* 0x000fe200078ec0ff */
[----:B------:R-:W-:Y:S01]  /*0ea0*/  IMAD.MOV R7, RZ, RZ, -R4 ;  /* 0x000000ffff077224 */ /* 0x000fe200078e0a04 */
[----:B------:R-:W-:Y:S02]  /*0eb0*/  SEL R3, R3, R30, !P1 ;  /* 0x0000001e03037207 */ /* 0x000fe40004800000 */
[----:B------:R-:W-:Y:S01]  /*0ec0*/  LOP3.LUT R6, R13, R6, RZ, 0xc0, !PT ;  /* 0x000000060d067212 */ /* 0x000fe200078ec0ff */
[----:B------:R-:W-:Y:S02]  /*0ed0*/  IMAD R4, R0, R4, R5 ;  /* 0x0000000400047224 */ /* 0x000fe400078e0205 */
[----:B--2---:R-:W-:-:S02]  /*0ee0*/  IMAD R0, R7, R22, R24 ;  /* 0x0000001607007224 */ /* 0x004fc400078e0218 */
[----:B---3--:R-:W-:Y:S02]  /*0ef0*/  IMAD R3, R4, R26, R3 ;  /* 0x0000001a04037224 */ /* 0x008fe400078e0203 */
[----:B------:R-:W-:Y:S02]  /*0f00*/  IMAD R154, R0, R15, R6 ;  /* 0x0000000f009a7224 */ /* 0x000fe400078e0206 */
[----:B------:R-:W-:Y:S02]  /*0f10*/  IMAD.MOV.U32 R4, RZ, RZ, 0x1 ;  /* 0x00000001ff047424 */ /* 0x000fe400078e00ff */
[----:B------:R-:W-:Y:S01]  /*0f20*/  IMAD.MOV.U32 R22, RZ, RZ, R28 ;  /* 0x000000ffff167224 */ /* 0x000fe200078e001c */
[----:B------:R-:W-:Y:S02]  /*0f30*/  SEL R153, R154, R3, !P1 ;  /* 0x000000039a997207 */ /* 0x000fe40004800000 */
[----:B------:R-:W-:Y:S02]  /*0f40*/  PRMT R0, R4, 0x7610, R0 ;  /* 0x0000761004007816 */ /* 0x000fe40000000000 */
[----:B------:R-:W-:-:S07]  /*0f50*/  SEL R154, R3, R154, !P1 ;  /* 0x0000009a039a7207 */ /* 0x000fce0004800000 */
.L_x_9:
[----:B------:R-:W-:-:S08]  /*0f60*/  NOP ;  /* 0x0000000000007918 */ /* 0x000fd00000000000 */
[----:B------:R-:W0:Y:S02]  /*0f70*/  USETMAXREG.TRY_ALLOC.CTAPOOL UP0, 0xe8 ;  /* 0x000000e8000079c8 */ /* 0x000e240008000600 */
[----:B0-----:R-:W-:-:S13]  /*0f80*/  PLOP3.LUT P0, PT, PT, PT, UP0, 0x80, 0x0 ;  /* 0x000000000000781c */ /* 0x001fda0003f0f008 */
[----:B------:R-:W-:Y:S05]  /*0f90*/  @!P0 BRA `(.L_x_9) ;  /* 0xfffffffc00f08947 */ /* 0x000fea000383ffff */
[----:B------:R-:W-:Y:S01]  /*0fa0*/  ULDC.64 UR4, c[0x0][0x598] ;  /* 0x0001660000047ab9 */ /* 0x000fe20000000a00 */
[----:B------:R-:W-:Y:S01]  /*0fb0*/  ULDC.64 UR36, c[0x0][0x208] ;  /* 0x0000820000247ab9 */ /* 0x000fe20000000a00 */
[----:B------:R-:W-:-:S04]  /*0fc0*/  ISETP.NE.U32.AND P0, PT, RZ, UR4, PT ;  /* 0x00000004ff007c0c */ /* 0x000fc8000bf05070 */
[----:B------:R-:W-:-:S13]  /*0fd0*/  ISETP.NE.AND.EX P0, PT, RZ, UR5, PT, P0 ;  /* 0x00000005ff007c0c */ /* 0x000fda000bf05300 */
[----:B------:R-:W-:Y:S05]  /*0fe0*/  @!P0 BRA `(.L_x_12) ;  /* 0x00000000001c8947 */ /* 0x000fea0003800000 */
[----:B------:R-:W0:Y:S02]  /*0ff0*/  LDC.64 R4, c[0x0][0x598] ;  /* 0x00016600ff047b82 */ /* 0x000e240000000a00 */
[----:B0-----:R-:W2:Y:S02]  /*1000*/  LDG.E.64 R4, desc[UR36][R4.64] ;  /* 0x0000002404047981 */ /* 0x001ea4000c1e1b00 */
[----:B--2---:R-:W-:-:S04]  /*1010*/  ISETP.NE.U32.AND P0, PT, R4, RZ, PT ;  /* 0x000000ff0400720c */ /* 0x004fc80003f05070 */
[----:B------:R-:W-:-:S13]  /*1020*/  ISETP.NE.AND.EX P0, PT, R5, RZ, PT, P0 ;  /* 0x000000ff0500720c */ /* 0x000fda0003f05300 */
[----:B------:R-:W-:Y:S05]  /*1030*/  @!P0 BRA `(.L_x_12) ;  /* 0x0000000000088947 */ /* 0x000fea0003800000 */
[----:B------:R0:W5:Y:S01]  /*1040*/  LD.E R155, desc[UR36][R4.64] ;  /* 0x00000024049b7980 */ /* 0x000162000c101900 */
[----:B------:R-:W-:Y:S05]  /*1050*/  BRA `(.L_x_13) ;  /* 0x0000000000247947 */ /* 0x000fea0003800000 */
.L_x_12:
[----:B------:R-:W-:Y:S02]  /*1060*/  ULDC.64 UR4, c[0x0][0x588] ;  /* 0x0001620000047ab9 */ /* 0x000fe40000000a00 */
[----:B------:R-:W-:-:S04]  /*1070*/  ISETP.NE.U32.AND P0, PT, RZ, UR4, PT ;  /* 0x00000004ff007c0c */ /* 0x000fc8000bf05070 */
[----:B------:R-:W-:-:S13]  /*1080*/  ISETP.NE.AND.EX P0, PT, RZ, UR5, PT, P0 ;  /* 0x00000005ff007c0c */ /* 0x000fda000bf05300 */
[----:B------:R-:W-:Y:S05]  /*1090*/  @!P0 BRA `(.L_x_14) ;  /* 0x00000000000c8947 */ /* 0x000fea0003800000 */
[----:B------:R-:W0:Y:S02]  /*10a0*/  LDC.64 R4, c[0x0][0x588] ;  /* 0x00016200ff047b82 */ /* 0x000e240000000a00 */
[----:B0-----:R1:W5:Y:S01]  /*10b0*/  LDG.E R155, desc[UR36][R4.64] ;  /* 0x00000024049b7981 */ /* 0x001362000c1e1900 */
[----:B------:R-:W-:Y:S05]  /*10c0*/  BRA `(.L_x_13) ;  /* 0x0000000000087947 */ /* 0x000fea0003800000 */
.L_x_14:
[----:B------:R-:W-:Y:S02]  /*10d0*/  ULDC UR4, c[0x0][0x580] ;  /* 0x0001600000047ab9 */ /* 0x000fe40000000800 */
[----:B------:R-:W-:-:S07]  /*10e0*/  IMAD.U32 R155, RZ, RZ, UR4 ;  /* 0x00000004ff9b7e24 */ /* 0x000fce000f8e00ff */
.L_x_13:
[----:B------:R-:W-:Y:S02]  /*10f0*/  ULDC.64 UR4, c[0x0][0x5a0] ;  /* 0x0001680000047ab9 */ /* 0x000fe40000000a00 */
[----:B------:R-:W-:-:S04]  /*1100*/  ISETP.NE.U32.AND P0, PT, RZ, UR4, PT ;  /* 0x00000004ff007c0c */ /* 0x000fc8000bf05070 */
[----:B------:R-:W-:-:S13]  /*1110*/  ISETP.NE.AND.EX P0, PT, RZ, UR5, PT, P0 ;  /* 0x00000005ff007c0c */ /* 0x000fda000bf05300 */
[----:B------:R-:W-:Y:S05]  /*1120*/  @!P0 BRA `(.L_x_15) ;  /* 0x00000000001c8947 */ /* 0x000fea0003800000 */
[----:B01----:R-:W0:Y:S02]  /*1130*/  LDC.64 R4, c[0x0][0x5a0] ;  /* 0x00016800ff047b82 */ /* 0x003e240000000a00 */
[----:B0-----:R-:W2:Y:S02]  /*1140*/  LDG.E.64 R4, desc[UR36][R4.64] ;  /* 0x0000002404047981 */ /* 0x001ea4000c1e1b00 */
[----:B--2---:R-:W-:-:S04]  /*1150*/  ISETP.NE.U32.AND P0, PT, R4, RZ, PT ;  /* 0x000000ff0400720c */ /* 0x004fc80003f05070 */
[----:B------:R-:W-:-:S13]  /*1160*/  ISETP.NE.AND.EX P0, PT, R5, RZ, PT, P0 ;  /* 0x000000ff0500720c */ /* 0x000fda0003f05300 */
[----:B------:R-:W-:Y:S05]  /*1170*/  @!P0 BRA `(.L_x_15) ;  /* 0x0000000000088947 */ /* 0x000fea0003800000 */
[----:B------:R0:W5:Y:S01]  /*1180*/  LD.E R156, desc[UR36][R4.64] ;  /* 0x00000024049c7980 */ /* 0x000162000c101900 */
[----:B------:R-:W-:Y:S05]  /*1190*/  BRA `(.L_x_16) ;  /* 0x0000000000247947 */ /* 0x000fea0003800000 */
.L_x_15:
[----:B------:R-:W-:Y:S02]  /*11a0*/  ULDC.64 UR4, c[0x0][0x590] ;  /* 0x0001640000047ab9 */ /* 0x000fe40000000a00 */
[----:B------:R-:W-:-:S04]  /*11b0*/  ISETP.NE.U32.AND P0, PT, RZ, UR4, PT ;  /* 0x00000004ff007c0c */ /* 0x000fc8000bf05070 */
[----:B------:R-:W-:-:S13]  /*11c0*/  ISETP.NE.AND.EX P0, PT, RZ, UR5, PT, P0 ;  /* 0x00000005ff007c0c */ /* 0x000fda000bf05300 */
[----:B------:R-:W-:Y:S05]  /*11d0*/  @!P0 BRA `(.L_x_17) ;  /* 0x00000000000c8947 */ /* 0x000fea0003800000 */
[----:B------:R-:W2:Y:S02]  /*11e0*/  LDC.64 R156, c[0x0][0x590] ;  /* 0x00016400ff9c7b82 */ /* 0x000ea40000000a00 */
[----:B--2---:R2:W5:Y:S01]  /*11f0*/  LDG.E R156, desc[UR36][R156.64] ;  /* 0x000000249c9c7981 */ /* 0x004562000c1e1900 */
[----:B------:R-:W-:Y:S05]  /*1200*/  BRA `(.L_x_16) ;  /* 0x0000000000087947 */ /* 0x000fea0003800000 */
.L_x_17:
[----:B------:R-:W-:Y:S02]  /*1210*/  ULDC UR4, c[0x0][0x584] ;  /* 0x0001610000047ab9 */ /* 0x000fe40000000800 */
[----:B------:R-:W-:-:S07]  /*1220*/  IMAD.U32 R156, RZ, RZ, UR4 ;  /* 0x00000004ff9c7e24 */ /* 0x000fce000f8e00ff */
.L_x_16:
[----:B------:R-:W-:-:S13]  /*1230*/  LOP3.LUT P0, RZ, R0, 0xff, RZ, 0xc0, !PT ;  /* 0x000000ff00ff7812 */ /* 0x000fda000780c0ff */
[----:B------:R-:W-:Y:S05]  /*1240*/  @!P0 EXIT ;  /* 0x000000000000894d */ /* 0x000fea0003800000 */
[----:B------:R-:W-:Y:S01]  /*1250*/  ULDC UR4, c[0x0][0x28c] ;  /* 0x0000a30000047ab9 */ /* 0x000fe20000000800 */
[----:B------:R-:W-:Y:S01]  /*1260*/  UMOV UR38, URZ ;  /* 0x0000003f00267c82 */ /* 0x000fe20008000000 */
[----:B------:R-:W-:Y:S01]  /*1270*/  UIADD3 UR4, UR4, 0x3f, URZ ;  /* 0x0000003f04047890 */ /* 0x000fe2000fffe03f */
[----:B------:R-:W-:-:S03]  /*1280*/  UMOV UR39, URZ ;  /* 0x0000003f00277c82 */ /* 0x000fc60008000000 */
[----:B------:R-:W-:-:S04]  /*1290*/  USHF.R.S32.HI UR5, URZ, 0x1f, UR4 ;  /* 0x0000001f3f057899 */ /* 0x000fc80008011404 */
[----:B------:R-:W-:-:S04]  /*12a0*/  ULEA.HI UR5, UR5, UR4, URZ, 0x6 ;  /* 0x0000000405057291 */ /* 0x000fc8000f8f303f */
[----:B------:R-:W-:-:S12]  /*12b0*/  USHF.R.S32.HI UR40, URZ, 0x6, UR5 ;  /* 0x000000063f287899 */ /* 0x000fd80008011405 */
.L_x_297:
[----:B------:R-:W-:Y:S01]  /*12c0*/  LOP3.LUT R0, R18, 0x80, RZ, 0xc0, !PT ;  /* 0x0000008012007812 */ /* 0x000fe200078ec0ff */
[----:B---3--:R-:W3:Y:S01]  /*12d0*/  S2UR UR7, SR_CgaCtaId ;  /* 0x00000000000779c3 */ /* 0x008ee20000008800 */
[----:B------:R-:W-:Y:S02]  /*12e0*/  UMOV UR6, 0x400 ;  /* 0x0000040000067882 */ /* 0x000fe40000000000 */
[----:B------:R-:W-:-:S06]  /*12f0*/  SHF.R.U32.HI R0, RZ, 0x7, R0 ;  /* 0x00000007ff007819 */ /* 0x000fcc0000011600 */
[----:B----4-:R-:W4:Y:S01]  /*1300*/  SHFL.IDX PT, R0, R0, RZ, 0x1f ;  /* 0x00001fff00007589 */ /* 0x010f2200000e0000 */
[----:B---3--:R-:W-:Y:S01]  /*1310*/  ULEA UR6, UR7, UR6, 0x18 ;  /* 0x0000000607067291 */ /* 0x008fe2000f8ec03f */
[----:B----4-:R-:W-:-:S13]  /*1320*/  R2UR UR4, R0 ;  /* 0x00000000000472ca */ /* 0x010fda00000e0000 */
[----:B------:R-:W-:-:S04]  /*1330*/  ULEA.HI UR5, UR4, UR4, URZ, 0x1 ;  /* 0x0000000404057291 */ /* 0x000fc8000f8f083f */
[----:B------:R-:W-:-:S04]  /*1340*/  ULOP3.LUT UR5, UR5, 0xffffe, URZ, 0xc0, !UPT ;  /* 0x000ffffe05057892 */ /* 0x000fc8000f8ec03f */
[----:B------:R-:W-:-:S03]  /*1350*/  UIADD3 UR5, UR4, -UR5, URZ ;  /* 0x8000000504057290 */ /* 0x000fc6000fffe03f */
[----:B------:R-:W-:Y:S01]  /*1360*/  ULDC UR4, c[0x0][0x28c] ;  /* 0x0000a30000047ab9 */ /* 0x000fe20000000800 */
[----:B------:R-:W-:Y:S01]  /*1370*/  ULEA UR5, UR5, UR6, 0xc ;  /* 0x0000000605057291 */ /* 0x000fe2000f8e603f */
[----:B------:R-:W-:-:S03]  /*1380*/  ISETP.LT.AND P0, PT, RZ, UR4, PT ;  /* 0x00000004ff007c0c */ /* 0x000fc6000bf01270 */
[----:B------:R-:W-:-:S04]  /*1390*/  UIADD3 UR5, UR5, 0x180, URZ ;  /* 0x0000018005057890 */ /* 0x000fc8000fffe03f */
[----:B------:R-:W-:-:S04]  /*13a0*/  USHF.R.U32.HI UR5, URZ, 0x4, UR5 ;  /* 0x000000043f057899 */ /* 0x000fc80008011605 */
[----:B------:R-:W-:Y:S02]  /*13b0*/  ULOP3.LUT UR41, UR5, 0x3fff, URZ, 0xc0, !UPT ;  /* 0x00003fff05297892 */ /* 0x000fe4000f8ec03f */
[----:B------:R-:W-:Y:S10]  /*13c0*/  @P0 BRA `(.L_x_18) ;  /* 0x0000000000400947 */ /* 0x000ff40003800000 */
[----:B------:R-:W-:Y:S01]  /*13d0*/  MOV R0, 0x0 ;  /* 0x0000000000007802 */ /* 0x000fe20000000f00 */
[----:B------:R-:W-:Y:S01]  /*13e0*/  ULDC.64 UR4, c[0x4][0x68] ;  /* 0x01001a0000047ab9 */ /* 0x000fe20000000a00 */
[----:B------:R-:W-:Y:S01]  /*13f0*/  ULDC.64 UR6, c[0x4][0x8] ;  /* 0x0100020000067ab9 */ /* 0x000fe20000000a00 */
[----:B01----:R-:W-:Y:S01]  /*1400*/  IMAD.U32 R4, RZ, RZ, UR4 ;  /* 0x00000004ff047e24 */ /* 0x003fe2000f8e00ff */
[----:B------:R0:W1:Y:S01]  /*1410*/  LDC.64 R14, c[0x4][R0] ;  /* 0x01000000000e7b82 */ /* 0x0000620000000a00 */
[----:B------:R-:W-:Y:S01]  /*1420*/  IMAD.U32 R5, RZ, RZ, UR5 ;  /* 0x00000005ff057e24 */ /* 0x000fe2000f8e00ff */
[----:B------:R-:W-:Y:S01]  /*1430*/  ULDC.64 UR4, c[0x4][0x70] ;  /* 0x01001c0000047ab9 */ /* 0x000fe20000000a00 */
[----:B------:R-:W-:Y:S02]  /*1440*/  IMAD.U32 R10, RZ, RZ, UR6 ;  /* 0x00000006ff0a7e24 */ /* 0x000fe4000f8e00ff */
[----:B------:R-:W-:Y:S02]  /*1450*/  IMAD.U32 R6, RZ, RZ, UR4 ;  /* 0x00000004ff067e24 */ /* 0x000fe4000f8e00ff */
[----:B------:R-:W-:-:S02]  /*1460*/  IMAD.U32 R7, RZ, RZ, UR5 ;  /* 0x00000005ff077e24 */ /* 0x000fc4000f8e00ff */
[----:B------:R-:W-:Y:S02]  /*1470*/  IMAD.U32 R11, RZ, RZ, UR7 ;  /* 0x00000007ff0b7e24 */ /* 0x000fe4000f8e00ff */
[----:B------:R-:W-:Y:S02]  /*1480*/  IMAD.MOV.U32 R8, RZ, RZ, 0x1e1 ;  /* 0x000001e1ff087424 */ /* 0x000fe400078e00ff */
[----:B------:R-:W-:Y:S02]  /*1490*/  IMAD.MOV.U32 R12, RZ, RZ, 0x1 ;  /* 0x00000001ff0c7424 */ /* 0x000fe400078e00ff */
[----:B0-----:R-:W-:-:S07]  /*14a0*/  IMAD.MOV.U32 R13, RZ, RZ, RZ ;  /* 0x000000ffff0d7224 */ /* 0x001fce00078e00ff */
[----:B------:R-:W-:-:S07]  /*14b0*/  LEPC R20, `(.L_x_18) ;  /* 0x000000001014794e */ /* 0x000fce0000000000 */
[----:B-12--5:R-:W-:Y:S05]  /*14c0*/  CALL.ABS.NOINC R14 ;  /* 0x000000000e007343 */ /* 0x026fea0003c00000 */
.L_x_18:
[----:B------:R-:W-:-:S04]  /*14d0*/  LOP3.LUT R0, R19, 0x1, RZ, 0xfc, !PT ;  /* 0x0000000113007812 */ /* 0x000fc800078efcff */
[----:B------:R-:W-:-:S13]  /*14e0*/  ISETP.NE.AND P0, PT, R0, 0x3, PT ;  /* 0x000000030000780c */ /* 0x000fda0003f05270 */
[----:B------:R-:W-:Y:S05]  /*14f0*/  @!P0 BRA `(.L_x_19) ;  /* 0x0000000000048947 */ /* 0x000fea0003800000 */
[----:B------:R-:W-:Y:S01]  /*1500*/  BPT.TRAP 0x1 ;  /* 0x000000040000795c */ /* 0x000fe20000300000 */
.L_x_19:
[----:B------:R-:W3:Y:S01]  /*1510*/  S2UR UR5, SR_CgaCtaId ;  /* 0x00000000000579c3 */ /* 0x000ee20000008800 */
[----:B------:R-:W-:Y:S01]  /*1520*/  UMOV UR4, 0x400 ;  /* 0x0000040000047882 */ /* 0x000fe20000000000 */
[----:B------:R-:W-:Y:S02]  /*1530*/  IMAD.U32 R0, RZ, RZ, UR38 ;  /* 0x00000026ff007e24 */ /* 0x000fe4000f8e00ff */
[----:B------:R-:W-:-:S03]  /*1540*/  IMAD.U32 R3, RZ, RZ, UR39 ;  /* 0x00000027ff037e24 */ /* 0x000fc6000f8e00ff */
[----:B------:R-:W-:Y:S01]  /*1550*/  SHF.L.U32 R0, R0, 0x1f, RZ ;  /* 0x0000001f00007819 */ /* 0x000fe200000006ff */
[----:B---3--:R-:W-:-:S06]  /*1560*/  ULEA UR4, UR5, UR4, 0x18 ;  /* 0x0000000405047291 */ /* 0x008fcc000f8ec03f */
[----:B------:R-:W-:-:S04]  /*1570*/  IMAD.U32 R6, RZ, RZ, UR4 ;  /* 0x00000004ff067e24 */ /* 0x000fc8000f8e00ff */
[----:B------:R-:W-:-:S04]  /*1580*/  IMAD R3, R3, 0x8, R6 ;  /* 0x0000000803037824 */ /* 0x000fc800078e0206 */
[----:B------:R3:W4:Y:S01]  /*1590*/  SYNCS.PHASECHK.TRANS64.TRYWAIT P1, [R3+URZ], R0 ;  /* 0x00000000030075a7 */ /* 0x000722000802017f */
[----:B------:R-:W-:Y:S05]  /*15a0*/  @!P0 BRA `(.L_x_20) ;  /* 0x0000000000048947 */ /* 0x000fea0003800000 */
[----:B------:R-:W-:Y:S01]  /*15b0*/  BPT.TRAP 0x1 ;  /* 0x000000040000795c */ /* 0x000fe20000300000 */
.L_x_20:
[----:B----4-:R-:W-:Y:S05]  /*15c0*/  @P1 BRA `(.L_x_21) ;  /* 0x0000000000081947 */ /* 0x010fea0003800000 */
[----:B------:R-:W4:Y:S02]  /*15d0*/  SYNCS.PHASECHK.TRANS64.TRYWAIT P1, [R3+URZ], R0 ;  /* 0x00000000030075a7 */ /* 0x000f24000802017f */
[----:B----4-:R-:W-:Y:S05]  /*15e0*/  @!P1 BRA `(.L_x_22) ;  /* 0x0000008800c89947 */ /* 0x010fea0003800000 */
.L_x_21:
[----:B------:R-:W-:-:S04]  /*15f0*/  UISETP.LT.AND UP0, UPT, UR40, 0x1, UPT ;  /* 0x000000012800788c */ /* 0x000fc8000bf01270 */
[----:B------:R-:W-:-:S06]  /*1600*/  USEL UR4, UR40, 0x1, UP0 ;  /* 0x0000000128047887 */ /* 0x000fcc0008000000 */
[----:B---34-:R-:W-:Y:S01]  /*1610*/  IMAD.U32 R0, RZ, RZ, UR4 ;  /* 0x00000004ff007e24 */ /* 0x018fe2000f8e00ff */
[----:B------:R-:W-:Y:S05]  /*1620*/  WARPSYNC.ALL ;  /* 0x0000000000007948 */ /* 0x000fea0003800000 */
[----:B------:R-:W-:-:S04]  /*1630*/  IADD3 R0, -R0, UR40, RZ ;  /* 0x0000002800007c10 */ /* 0x000fc8000fffe1ff */
[----:B------:R-:W-:Y:S02]  /*1640*/  ISETP.GE.AND P1, PT, R0, 0x1, PT ;  /* 0x000000010000780c */ /* 0x000fe40003f26270 */
[----:B------:R-:W-:Y:S01]  /*1650*/  R2UR UR4, R6 ;  /* 0x00000000060472ca */ /* 0x000fe200000e0000 */
[----:B------:R-:W-:Y:S01]  /*1660*/  ULOP3.LUT UR41, UR41, 0x10000, URZ, 0xfc, !UPT ;  /* 0x0001000029297892 */ /* 0x000fe2000f8efc3f */
[----:B------:R-:W-:Y:S01]  /*1670*/  WARPGROUP.ARRIVE ;  /* 0x00000000000079c5 */ /* 0x000fe20000000000 */
[----:B------:R-:W-:Y:S01]  /*1680*/  UMOV UR5, 0x80000020 ;  /* 0x8000002000057882 */ /* 0x000fe20000000000 */
[----:B------:R-:W-:-:S09]  /*1690*/  UMOV UR7, 0x80000020 ;  /* 0x8000002000077882 */ /* 0x000fd20000000000 */
[----:B------:R-:W-:-:S04]  /*16a0*/  UIADD3 UR4, UR4, 0x12180, URZ ;  /* 0x0001218004047890 */ /* 0x000fc8000fffe03f */
[----:B------:R-:W-:-:S04]  /*16b0*/  USHF.R.U32.HI UR4, URZ, 0x4, UR4 ;  /* 0x000000043f047899 */ /* 0x000fc80008011604 */
[----:B------:R-:W-:-:S04]  /*16c0*/  ULOP3.LUT UR4, UR4, 0x3fff, URZ, 0xc0, !UPT ;  /* 0x00003fff04047892 */ /* 0x000fc8000f8ec03f */
[----:B------:R-:W-:Y:S02]  /*16d0*/  ULOP3.LUT UR9, UR4, 0x10000, URZ, 0xfc, !UPT ;  /* 0x0001000004097892 */ /* 0x000fe4000f8efc3f */
[----:B------:R-:W-:Y:S02]  /*16e0*/  ULEA UR4, UR39, UR41, 0x9 ;  /* 0x0000002927047291 */ /* 0x000fe4000f8e483f */
[----:B------:R-:W-:-:S09]  /*16f0*/  ULEA UR6, UR39, UR9, 0xa ;  /* 0x0000000927067291 */ /* 0x000fd2000f8e503f */
[----:B------:R-:W-:Y:S01]  /*1700*/  IGMMA.64x256x32.S8.S8 R24, gdesc[UR4], RZ, !UPT, gsb0 ;  /* 0x06600000041879f1 */ /* 0x000fe2000c0410ff */
[----:B------:R-:W-:Y:S02]  /*1710*/  UIADD3 UR4, UR4, 0x2, URZ ;  /* 0x0000000204047890 */ /* 0x000fe4000fffe03f */
[----:B------:R-:W-:Y:S01]  /*1720*/  UIADD3 UR6, UR6, 0x2, URZ ;  /* 0x0000000206067890 */ /* 0x000fe2000fffe03f */
[----:B------:R-:W-:Y:S01]  /*1730*/  UMOV UR5, 0x80000020 ;  /* 0x8000002000057882 */ /* 0x000fe20000000000 */
[----:B------:R-:W-:Y:S01]  /*1740*/  UMOV UR7, 0x80000020 ;  /* 0x8000002000077882 */ /* 0x000fe20000000000 */
[----:B------:R-:W-:Y:S02]  /*1750*/  WARPGROUP.DEPBAR.LE gsb0, 0x0 ;  /* 0x00008000000079c5 */ /* 0x000fe40000010000 */
[----:B------:R-:W-:-:S06]  /*1760*/  WARPGROUP.ARRIVE ;  /* 0x00000000000079c5 */ /* 0x000fcc0000000000 */
[----:B------:R-:W-:Y:S03]  /*1770*/  IGMMA.64x256x32.S8.S8 R24, gdesc[UR4], R24, gsb0 ;  /* 0x06600000041879f1 */ /* 0x000fe60008041018 */
[----:B------:R-:W-:Y:S02]  /*1780*/  WARPGROUP.DEPBAR.LE gsb0, 0x0 ;  /* 0x00008000000079c5 */ /* 0x000fe40000010000 */
[----:B------:R-:W-:Y:S05]  /*1790*/  @!P1 BRA `(.L_x_23) ;  /* 0x0000000000e49947 */ /* 0x000fea0003800000 */
[----:B------:R-:W-:Y:S02]  /*17a0*/  UIADD3 UR4, UR39, 0x1, URZ ;  /* 0x0000000127047890 */ /* 0x000fe4000fffe03f */
[----:B------:R-:W-:Y:S02]  /*17b0*/  IMAD.U32 R3, RZ, RZ, UR39 ;  /* 0x00000027ff037e24 */ /* 0x000fe4000f8e00ff */
[----:B------:R-:W-:-:S04]  /*17c0*/  UISETP.NE.AND UP0, UPT, UR4, 0x9, UPT ;  /* 0x000000090400788c */ /* 0x000fc8000bf05270 */
[----:B------:R-:W-:Y:S02]  /*17d0*/  USEL UR5, URZ, 0x1, UP0 ;  /* 0x000000013f057887 */ /* 0x000fe40008000000 */
[----:B------:R-:W-:Y:S02]  /*17e0*/  USEL UR8, UR4, URZ, UP0 ;  /* 0x0000003f04087287 */ /* 0x000fe40008000000 */
[----:B------:R-:W-:-:S06]  /*17f0*/  ULOP3.LUT UR5, UR38, UR5, URZ, 0x3c, !UPT ;  /* 0x0000000526057292 */ /* 0x000fcc000f8e3c3f */
[----:B------:R-:W-:-:S07]  /*1800*/  IMAD.U32 R7, RZ, RZ, UR5 ;  /* 0x00000005ff077e24 */ /* 0x000fce000f8e00ff */
.L_x_30:
[----:B------:R-:W-:Y:S05]  /*1810*/  @!P0 BRA `(.L_x_24) ;  /* 0x0000000000048947 */ /* 0x000fea0003800000 */
[----:B------:R-:W-:Y:S01]  /*1820*/  BPT.TRAP 0x1 ;  /* 0x000000040000795c */ /* 0x000fe20000300000 */
.L_x_24:
[----:B------:R-:W3:Y:S01]  /*1830*/  S2UR UR5, SR_CgaCtaId ;  /* 0x00000000000579c3 */ /* 0x000ee20000008800 */
[----:B------:R-:W-:Y:S01]  /*1840*/  UMOV UR4, 0x400 ;  /* 0x0000040000047882 */ /* 0x000fe20000000000 */
[----:B01----:R-:W-:Y:S01]  /*1850*/  IMAD.U32 R5, RZ, RZ, UR8 ;  /* 0x00000008ff057e24 */ /* 0x003fe2000f8e00ff */
[----:B------:R-:W-:Y:S01]  /*1860*/  SHF.L.U32 R4, R7, 0x1f, RZ ;  /* 0x0000001f07047819 */ /* 0x000fe200000006ff */
[----:B---3--:R-:W-:-:S06]  /*1870*/  ULEA UR4, UR5, UR4, 0x18 ;  /* 0x0000000405047291 */ /* 0x008fcc000f8ec03f */
[----:B------:R-:W-:-:S04]  /*1880*/  IMAD.U32 R6, RZ, RZ, UR4 ;  /* 0x00000004ff067e24 */ /* 0x000fc8000f8e00ff */
[----:B------:R-:W-:-:S04]  /*1890*/  IMAD R5, R5, 0x8, R6 ;  /* 0x0000000805057824 */ /* 0x000fc800078e0206 */
[----:B------:R0:W1:Y:S01]  /*18a0*/  SYNCS.PHASECHK.TRANS64.TRYWAIT P1, [R5+URZ], R4 ;  /* 0x00000004050075a7 */ /* 0x000062000802017f */
[----:B------:R-:W-:Y:S05]  /*18b0*/  @!P0 BRA `(.L_x_25) ;  /* 0x0000000000048947 */ /* 0x000fea0003800000 */
[----:B------:R-:W-:Y:S01]  /*18c0*/  BPT.TRAP 0x1 ;  /* 0x000000040000795c */ /* 0x000fe20000300000 */
.L_x_25:
[----:B-1----:R-:W-:Y:S05]  /*18d0*/  @P1 BRA `(.L_x_26) ;  /* 0x0000000000081947 */ /* 0x002fea0003800000 */
[----:B------:R-:W1:Y:S02]  /*18e0*/  SYNCS.PHASECHK.TRANS64.TRYWAIT P1, [R5+URZ], R4 ;  /* 0x00000004050075a7 */ /* 0x000e64000802017f */
[----:B-1----:R-:W-:Y:S05]  /*18f0*/  @!P1 BRA `(.L_x_27) ;  /* 0x0000008800189947 */ /* 0x002fea0003800000 */
.L_x_26:
[----:B------:R-:W-:Y:S01]  /*1900*/  ULEA UR4, UR8, UR41, 0x9 ;  /* 0x0000002908047291 */ /* 0x000fe2000f8e483f */
[----:B------:R-:W-:Y:S01]  /*1910*/  WARPGROUP.ARRIVE ;  /* 0x00000000000079c5 */ /* 0x000fe20000000000 */
[----:B------:R-:W-:Y:S01]  /*1920*/  ULEA UR6, UR8, UR9, 0xa ;  /* 0x0000000908067291 */ /* 0x000fe2000f8e503f */
[----:B------:R-:W-:Y:S01]  /*1930*/  UMOV UR5, 0x80000020 ;  /* 0x8000002000057882 */ /* 0x000fe20000000000 */
[----:B------:R-:W-:-:S07]  /*1940*/  UMOV UR7, 0x80000020 ;  /* 0x8000002000077882 */ /* 0x000fce0000000000 */
[----:B------:R-:W-:Y:S01]  /*1950*/  IGMMA.64x256x32.S8.S8 R24, gdesc[UR4], R24, gsb0 ;  /* 0x06600000041879f1 */ /* 0x000fe20008041018 */
        /* <DEDUP_REMOVED lines=9> */
[----:B------:R-:W-:Y:S01]  /*19f0*/  BPT.TRAP 0x1 ;  /* 0x000000040000795c */ /* 0x000fe20000300000 */
.L_x_28:
[----:B------:R-:W-:-:S13]  /*1a00*/  ISETP.NE.AND P1, PT, R23, RZ, PT ;  /* 0x000000ff1700720c */ /* 0x000fda0003f25270 */
[----:B01----:R-:W-:-:S04]  /*1a10*/  @P1 IMAD R4, R3, 0x8, R6 ;  /* 0x0000000803041824 */ /* 0x003fc800078e0206 */
[----:B------:R-:W-:-:S05]  /*1a20*/  @P1 VIADD R5, R4, 0x48 ;  /* 0x0000004804051836 */ /* 0x000fca0000000000 */
[----:B------:R-:W-:-:S04]  /*1a30*/  @P1 PRMT R5, R152, 0x654, R5 ;  /* 0x0000065498051816 */ /* 0x000fc80000000005 */
[----:B------:R0:W-:Y:S01]  /*1a40*/  @P1 SYNCS.ARRIVE.TRANS64.RED.A1T0 RZ, [R5+URZ], RZ ;  /* 0x000000ff05ff19a7 */ /* 0x0001e2000810043f */
[----:B------:R-:W-:-:S13]  /*1a50*/  ISETP.GT.U32.AND P1, PT, R19, 0x1, PT ;  /* 0x000000011300780c */ /* 0x000fda0003f24070 */
[----:B0-----:R-:W-:Y:S05]  /*1a60*/  @P1 BRA `(.L_x_29) ;  /* 0x0000000000041947 */ /* 0x001fea0003800000 */
[----:B------:R-:W-:Y:S01]  /*1a70*/  BPT.TRAP 0x1 ;  /* 0x000000040000795c */ /* 0x000fe20000300000 */
.L_x_29:
[----:B------:R-:W-:Y:S01]  /*1a80*/  UIADD3 UR8, UR8, 0x1, URZ ;  /* 0x0000000108087890 */ /* 0x000fe2000fffe03f */
[C---:B------:R-:W-:Y:S01]  /*1a90*/  ISETP.GT.AND P2, PT, R0.reuse, 0x1, PT ;  /* 0x000000010000780c */ /* 0x040fe20003f44270 */
[----:B------:R-:W-:Y:S02]  /*1aa0*/  VIADD R3, R3, 0x1 ;  /* 0x0000000103037836 */ /* 0x000fe40000000000 */
[----:B------:R-:W-:Y:S01]  /*1ab0*/  UISETP.NE.AND UP0, UPT, UR8, 0x9, UPT ;  /* 0x000000090800788c */ /* 0x000fe2000bf05270 */
[----:B------:R-:W-:Y:S02]  /*1ac0*/  VIADD R0, R0, 0xffffffff ;  /* 0xffffffff00007836 */ /* 0x000fe40000000000 */
[C---:B------:R-:W-:Y:S01]  /*1ad0*/  ISETP.NE.AND P1, PT, R3.reuse, 0x9, PT ;  /* 0x000000090300780c */ /* 0x040fe20003f25270 */
[----:B------:R-:W-:Y:S02]  /*1ae0*/  USEL UR4, URZ, 0x1, UP0 ;  /* 0x000000013f047887 */ /* 0x000fe40008000000 */
[----:B------:R-:W-:Y:S01]  /*1af0*/  USEL UR8, UR8, URZ, UP0 ;  /* 0x0000003f08087287 */ /* 0x000fe20008000000 */
[----:B------:R-:W-:-:S03]  /*1b00*/  SEL R3, R3, RZ, P1 ;  /* 0x000000ff03037207 */ /* 0x000fc60000800000 */
[----:B------:R-:W-:Y:S01]  /*1b10*/  LOP3.LUT R7, R7, UR4, RZ, 0x3c, !PT ;  /* 0x0000000407077c12 */ /* 0x000fe2000f8e3cff */
[----:B------:R-:W-:Y:S07]  /*1b20*/  @P2 BRA `(.L_x_30) ;  /* 0xfffffffc00382947 */ /* 0x000fee000383ffff */
.L_x_23:
[----:B------:R-:W3:Y:S02]  /*1b30*/  LDC R0, c[0x0][0x28c] ;  /* 0x0000a300ff007b82 */ /* 0x000ee40000000800 */
[----:B---3--:R-:W-:-:S13]  /*1b40*/  ISETP.GE.AND P1, PT, R0, 0x1, PT ;  /* 0x000000010000780c */ /* 0x008fda0003f26270 */
[----:B------:R-:W-:Y:S05]  /*1b50*/  @!P1 BRA `(.L_x_31) ;  /* 0x0000000000509947 */ /* 0x000fea0003800000 */
[----:B------:R-:W-:Y:S05]  /*1b60*/  @!P0 BRA `(.L_x_32) ;  /* 0x0000000000048947 */ /* 0x000fea0003800000 */
[----:B------:R-:W-:Y:S01]  /*1b70*/  BPT.TRAP 0x1 ;  /* 0x000000040000795c */ /* 0x000fe20000300000 */
.L_x_32:
[----:B------:R-:W-:Y:S01]  /*1b80*/  ISETP.NE.AND P0, PT, R23, RZ, PT ;  /* 0x000000ff1700720c */ /* 0x000fe20003f05270 */
[----:B------:R-:W-:Y:S01]  /*1b90*/  BSSY B0, `(.L_x_33) ;  /* 0x000000e000007945 */ /* 0x000fe20003800000 */
[----:B------:R-:W-:-:S11]  /*1ba0*/  ISETP.GT.U32.AND P1, PT, R19, 0x1, PT ;  /* 0x000000011300780c */ /* 0x000fd60003f24070 */
[----:B------:R-:W-:Y:S05]  /*1bb0*/  @!P0 BRA `(.L_x_34) ;  /* 0x00000000002c8947 */ /* 0x000fea0003800000 */
[----:B------:R-:W-:-:S04]  /*1bc0*/  UISETP.LT.AND UP0, UPT, UR40, 0x1, UPT ;  /* 0x000000012800788c */ /* 0x000fc8000bf01270 */
[----:B------:R-:W-:-:S04]  /*1bd0*/  USEL UR6, UR40, 0x1, UP0 ;  /* 0x0000000128067887 */ /* 0x000fc80008000000 */
[----:B------:R-:W-:-:S04]  /*1be0*/  UIADD3 UR6, UR39, UR40, -UR6 ;  /* 0x0000002827067290 */ /* 0x000fc8000fffe806 */
[----:B------:R-:W-:-:S04]  /*1bf0*/  UIMAD.WIDE.U32 UR4, UR6, 0x38e38e39, URZ ;  /* 0x38e38e39060478a5 */ /* 0x000fc8000f8e003f */
[----:B------:R-:W-:-:S04]  /*1c00*/  USHF.R.U32.HI UR4, URZ, 0x1, UR5 ;  /* 0x000000013f047899 */ /* 0x000fc80008011605 */
[----:B------:R-:W-:-:S06]  /*1c10*/  UIMAD UR6, UR4, -0x9, UR6 ;  /* 0xfffffff7040678a4 */ /* 0x000fcc000f8e0206 */
[----:B------:R-:W-:-:S04]  /*1c20*/  IMAD.U32 R3, RZ, RZ, UR6 ;  /* 0x00000006ff037e24 */ /* 0x000fc8000f8e00ff */
[----:B------:R-:W-:-:S04]  /*1c30*/  IMAD R0, R3, 0x8, R6 ;  /* 0x0000000803007824 */ /* 0x000fc800078e0206 */
[----:B------:R-:W-:-:S05]  /*1c40*/  VIADD R3, R0, 0x48 ;  /* 0x0000004800037836 */ /* 0x000fca0000000000 */
[----:B------:R-:W-:-:S04]  /*1c50*/  PRMT R3, R152, 0x654, R3 ;  /* 0x0000065498037816 */ /* 0x000fc80000000003 */
[----:B------:R3:W-:Y:S03]  /*1c60*/  SYNCS.ARRIVE.TRANS64.RED.A1T0 RZ, [R3+URZ], RZ ;  /* 0x000000ff03ff79a7 */ /* 0x0007e6000810043f */
.L_x_34:
[----:B------:R-:W-:Y:S05]  /*1c70*/  BSYNC B0 ;  /* 0x0000000000007941 */ /* 0x000fea0003800000 */
.L_x_33:
[----:B------:R-:W-:Y:S05]  /*1c80*/  @P1 BRA `(.L_x_31) ;  /* 0x0000000000041947 */ /* 0x000fea0003800000 */
[----:B------:R-:W-:Y:S01]  /*1c90*/  BPT.TRAP 0x1 ;  /* 0x000000040000795c */ /* 0x000fe20000300000 */
.L_x_31:
[----:B------:R-:W4:Y:S01]  /*1ca0*/  LDC R9, c[0x0][0x288] ;  /* 0x0000a200ff097b82 */ /* 0x000f220000000800 */
[--C-:B------:R-:W-:Y:S01]  /*1cb0*/  SHF.R.U32.HI R0, RZ, 0x2, R18.reuse ;  /* 0x00000002ff007819 */ /* 0x100fe20000011612 */
[----:B------:R-:W-:Y:S01]  /*1cc0*/  UIADD3 UR39, UR40, UR39, URZ ;  /* 0x0000002728277290 */ /* 0x000fe2000fffe03f */
[----:B01----:R-:W-:Y:S01]  /*1cd0*/  SHF.R.U32.HI R5, RZ, 0x7, R18 ;  /* 0x00000007ff057819 */ /* 0x003fe20000011612 */
[----:B------:R-:W-:Y:S01]  /*1ce0*/  ULDC UR7, c[0x0][0x284] ;  /* 0x0000a10000077ab9 */ /* 0x000fe20000000800 */
[----:B------:R-:W-:Y:S01]  /*1cf0*/  LOP3.LUT R4, R18, 0x60, RZ, 0xc0, !PT ;  /* 0x0000006012047812 */ /* 0x000fe200078ec0ff */
[----:B------:R-:W-:Y:S01]  /*1d00*/  UISETP.GT.U32.AND UP0, UPT, UR39, 0x8, UPT ;  /* 0x000000082700788c */ /* 0x000fe2000bf04070 */
[----:B---3--:R-:W-:Y:S01]  /*1d10*/  LOP3.LUT R3, R0, 0x7, RZ, 0xc0, !PT ;  /* 0x0000000700037812 */ /* 0x008fe200078ec0ff */
[----:B------:R-:W-:Y:S01]  /*1d20*/  UISETP.GE.U32.AND UP1, UPT, UR40, 0x9, UPT ;  /* 0x000000092800788c */ /* 0x000fe2000bf26070 */
[----:B------:R-:W-:Y:S01]  /*1d30*/  LOP3.LUT R0, R5, 0x1, RZ, 0xc0, !PT ;  /* 0x0000000105007812 */ /* 0x000fe200078ec0ff */
[----:B------:R-:W-:Y:S01]  /*1d40*/  UISETP.LT.U32.AND UP0, UPT, UR40, 0x9, UP0 ;  /* 0x000000092800788c */ /* 0x000fe20008701070 */
[----:B------:R-:W-:Y:S01]  /*1d50*/  SHF.R.U32.HI R6, RZ, 0x1, R4 ;  /* 0x00000001ff067819 */ /* 0x000fe20000011604 */
[----:B------:R-:W-:Y:S01]  /*1d60*/  IMAD.SHL.U32 R4, R18, 0x2, RZ ;  /* 0x0000000212047824 */ /* 0x000fe200078e00ff */
[----:B------:R-:W-:Y:S01]  /*1d70*/  SHF.R.S32.HI R14, RZ, 0x1f, R22 ;  /* 0x0000001fff0e7819 */ /* 0x000fe20000011416 */
[----:B------:R-:W-:Y:S01]  /*1d80*/  IMAD.SHL.U32 R8, R0, 0x40, RZ ;  /* 0x0000004000087824 */ /* 0x000fe200078e00ff */
[--C-:B------:R-:W-:Y:S01]  /*1d90*/  IADD3 R5, RZ, -R6, -R3.reuse ;  /* 0x80000006ff057210 */ /* 0x100fe20007ffe803 */
[----:B------:R-:W-:Y:S01]  /*1da0*/  ULDC.64 UR8, c[0x0][0x5d0] ;  /* 0x0001740000087ab9 */ /* 0x000fe20000000a00 */
[----:B------:R-:W-:Y:S01]  /*1db0*/  LOP3.LUT R4, R4, 0x6, RZ, 0xc0, !PT ;  /* 0x0000000604047812 */ /* 0x000fe200078ec0ff */
[----:B------:R-:W-:Y:S01]  /*1dc0*/  UIMAD.WIDE.U32 UR4, UR39, 0x38e38e39, URZ ;  /* 0x38e38e39270478a5 */ /* 0x000fe2000f8e003f */
[----:B------:R-:W-:Y:S01]  /*1dd0*/  LOP3.LUT R3, R8, 0x40, R3, 0xe2, !PT ;  /* 0x0000004008037812 */ /* 0x000fe200078ee203 */
[----:B------:R-:W-:Y:S01]  /*1de0*/  IMAD R7, R0, -0x40, R5 ;  /* 0xffffffc000077824 */ /* 0x000fe200078e0205 */
[----:B------:R-:W-:Y:S01]  /*1df0*/  LOP3.LUT R0, R18, 0x3, RZ, 0xc0, !PT ;  /* 0x0000000312007812 */ /* 0x000fe200078ec0ff */
[----:B------:R-:W-:Y:S01]  /*1e00*/  USEL UR6, URZ, 0x1, !UP0 ;  /* 0x000000013f067887 */ /* 0x000fe2000c000000 */
[----:B------:R-:W-:Y:S01]  /*1e10*/  PRMT R8, R4, 0x6540, R153 ;  /* 0x0000654004087816 */ /* 0x000fe20000000099 */
[----:B------:R-:W-:Y:S01]  /*1e20*/  IMAD.SHL.U32 R153, R153, 0x100, RZ ;  /* 0x0000010099997824 */ /* 0x000fe200078e00ff */
[----:B------:R-:W-:Y:S01]  /*1e30*/  USHF.R.U32.HI UR4, URZ, 0x1, UR5 ;  /* 0x000000013f047899 */ /* 0x000fe20008011605 */
[----:B----4-:R-:W-:Y:S01]  /*1e40*/  IMAD R12, R0, -0x2, R9 ;  /* 0xfffffffe000c7824 */ /* 0x010fe200078e0209 */
[----:B------:R-:W-:Y:S01]  /*1e50*/  ULOP3.LUT UR38, UR38, UR6, URZ, 0x3c, !UPT ;  /* 0x0000000626267292 */ /* 0x000fe2000f8e3c3f */
[----:B------:R-:W-:Y:S01]  /*1e60*/  IMAD.SHL.U32 R0, R154, 0x80, RZ ;  /* 0x000000809a007824 */ /* 0x000fe200078e00ff */
[----:B------:R-:W-:Y:S01]  /*1e70*/  ISETP.GE.AND P0, PT, R153, R9, PT ;  /* 0x000000099900720c */ /* 0x000fe20003f06270 */
[----:B------:R-:W-:Y:S01]  /*1e80*/  IMAD R5, R14, UR8, RZ ;  /* 0x000000080e057c24 */ /* 0x000fe2000f8e02ff */
[--C-:B------:R-:W-:Y:S01]  /*1e90*/  SHF.R.S32.HI R9, RZ, 0x1f, R8.reuse ;  /* 0x0000001fff097819 */ /* 0x100fe20000011408 */
[----:B------:R-:W-:Y:S01]  /*1ea0*/  IMAD.WIDE R10, R154, 0x80, RZ ;  /* 0x000000809a0a7825 */ /* 0x000fe200078e02ff */
[C---:B------:R-:W-:Y:S01]  /*1eb0*/  ISETP.GE.OR P0, PT, R0.reuse, UR7, P0 ;  /* 0x0000000700007c0c */ /* 0x040fe20008706670 */
[----:B------:R-:W-:Y:S01]  /*1ec0*/  UIMAD UR39, UR4, -0x9, UR39 ;  /* 0xfffffff7042778a4 */ /* 0x000fe2000f8e0227 */
[----:B------:R-:W-:Y:S01]  /*1ed0*/  IADD3 R162, -R0, UR7, R7 ;  /* 0x0000000700a27c10 */ /* 0x000fe2000fffe107 */
[C---:B------:R-:W-:Y:S01]  /*1ee0*/  IMAD R13, R22.reuse, UR9, R5 ;  /* 0x00000009160d7c24 */ /* 0x040fe2000f8e0205 */
[----:B------:R-:W-:Y:S01]  /*1ef0*/  @UP1 ULOP3.LUT UR38, UR38, 0x1, UR4, 0x78, !UPT ;  /* 0x0000000126261892 */ /* 0x000fe2000f8e7804 */
[----:B------:R-:W-:Y:S01]  /*1f00*/  IMAD.WIDE.U32 R4, R22, UR8, R8 ;  /* 0x0000000816047c25 */ /* 0x000fe2000f8e0008 */
[----:B------:R-:W-:-:S03]  /*1f10*/  LOP3.LUT R163, R10, R3, R6, 0xfe, !PT ;  /* 0x000000030aa37212 */ /* 0x000fc600078efe06 */
[----:B------:R-:W-:Y:S02]  /*1f20*/  IMAD.IADD R5, R5, 0x1, R13 ;  /* 0x0000000105057824 */ /* 0x000fe400078e020d */
[----:B------:R-:W-:Y:S02]  /*1f30*/  IMAD.IADD R0, R12, 0x1, -R153 ;  /* 0x000000010c007824 */ /* 0x000fe400078e0a99 */
[----:B------:R-:W-:Y:S01]  /*1f40*/  IMAD.MOV.U32 R154, RZ, RZ, -0x1 ;  /* 0xffffffffff9a7424 */ /* 0x000fe200078e00ff */
[----:B------:R-:W-:Y:S06]  /*1f50*/  @P0 BRA `(.L_x_35) ;  /* 0x0000006000a00947 */ /* 0x000fec0003800000 */
[----:B------:R-:W0:Y:S01]  /*1f60*/  LDC.64 R12, c[0x0][0x5c8] ;  /* 0x00017200ff0c7b82 */ /* 0x000e220000000a00 */
[----:B------:R-:W-:Y:S01]  /*1f70*/  ULDC.64 UR4, c[0x0][0x5c0] ;  /* 0x0001700000047ab9 */ /* 0x000fe20000000a00 */
[----:B------:R-:W-:Y:S01]  /*1f80*/  BSSY B0, `(.L_x_35) ;  /* 0x0000625000007945 */ /* 0x000fe20003800000 */
[-C--:B0-----:R-:W-:Y:S02]  /*1f90*/  IMAD R6, R11, R12.reuse, RZ ;  /* 0x0000000c0b067224 */ /* 0x081fe400078e02ff */
[----:B------:R-:W-:-:S04]  /*1fa0*/  IMAD.WIDE.U32 R4, R163, R12, R4 ;  /* 0x0000000ca3047225 */ /* 0x000fc800078e0004 */
[----:B------:R-:W-:Y:S01]  /*1fb0*/  IMAD R3, R163, R13, R6 ;  /* 0x0000000da3037224 */ /* 0x000fe200078e0206 */
[----:B------:R-:W-:-:S03]  /*1fc0*/  IADD3 R4, P0, R4, UR4, RZ ;  /* 0x0000000404047c10 */ /* 0x000fc6000ff1e0ff */
[----:B------:R-:W-:Y:S01]  /*1fd0*/  IMAD.IADD R3, R5, 0x1, R3 ;  /* 0x0000000105037824 */ /* 0x000fe200078e0203 */
[----:B------:R-:W-:-:S04]  /*1fe0*/  LEA R6, P1, R12, R4, 0x3 ;  /* 0x000000040c067211 */ /* 0x000fc800078218ff */
[----:B------:R-:W-:Y:S02]  /*1ff0*/  IADD3.X R5, R3, UR5, RZ, P0, !PT ;  /* 0x0000000503057c10 */ /* 0x000fe400087fe4ff */
[----:B-----5:R-:W-:Y:S02]  /*2000*/  ISETP.NE.AND P0, PT, R156, RZ, PT ;  /* 0x000000ff9c00720c */ /* 0x020fe40003f05270 */
[----:B------:R-:W-:-:S11]  /*2010*/  LEA.HI.X R7, R12, R5, R13, 0x3, P1 ;  /* 0x000000050c077211 */ /* 0x000fd600008f1c0d */
[----:B------:R-:W-:Y:S05]  /*2020*/  @!P0 BRA `(.L_x_36) ;  /* 0x0000004800608947 */ /* 0x000fea0003800000 */
[----:B------:R-:W0:Y:S01]  /*2030*/  LDC.64 R158, c[0x0][0x5b0] ;  /* 0x00016c00ff9e7b82 */ /* 0x000e220000000a00 */
[----:B------:R-:W-:Y:S01]  /*2040*/  ULDC.64 UR4, c[0x0][0x5b8] ;  /* 0x00016e0000047ab9 */ /* 0x000fe20000000a00 */
[----:B------:R-:W-:Y:S01]  /*2050*/  ISETP.GE.AND P1, PT, R162, 0x1, PT ;  /* 0x00000001a200780c */ /* 0x000fe20003f26270 */
[----:B------:R-:W-:Y:S01]  /*2060*/  IMAD R3, R14, UR4, RZ ;  /* 0x000000040e037c24 */ /* 0x000fe2000f8e02ff */
[----:B------:R-:W-:Y:S01]  /*2070*/  BSSY B1, `(.L_x_37) ;  /* 0x000000e000017945 */ /* 0x000fe20003800000 */
[----:B------:R-:W-:Y:S01]  /*2080*/  IMAD.WIDE.U32 R20, R22, UR4, R8 ;  /* 0x0000000416147c25 */ /* 0x000fe2000f8e0008 */
[----:B------:R-:W-:Y:S02]  /*2090*/  ISETP.LT.OR P5, PT, R0, 0x1, !P1 ;  /* 0x000000010000780c */ /* 0x000fe40004fa1670 */
[----:B------:R-:W1:Y:S01]  /*20a0*/  LDC.64 R160, c[0x0][0x5a8] ;  /* 0x00016a00ffa07b82 */ /* 0x000e620000000a00 */
[----:B------:R-:W-:Y:S02]  /*20b0*/  IMAD R3, R22, UR5, R3 ;  /* 0x0000000516037c24 */ /* 0x000fe4000f8e0203 */
[----:B------:R-:W-:-:S02]  /*20c0*/  IMAD.MOV.U32 R14, RZ, RZ, R20 ;  /* 0x000000ffff0e7224 */ /* 0x000fc400078e0014 */
[----:B------:R-:W-:Y:S02]  /*20d0*/  IMAD.IADD R15, R21, 0x1, R3 ;  /* 0x00000001150f7824 */ /* 0x000fe400078e0203 */
[-C--:B0-----:R-:W-:Y:S02]  /*20e0*/  IMAD R10, R11, R158.reuse, RZ ;  /* 0x0000009e0b0a7224 */ /* 0x081fe400078e02ff */
[----:B------:R-:W-:-:S04]  /*20f0*/  IMAD.WIDE.U32 R8, R163, R158, R14 ;  /* 0x0000009ea3087225 */ /* 0x000fc800078e000e */
[----:B------:R-:W-:Y:S01]  /*2100*/  IMAD R13, R163, R159, R10 ;  /* 0x0000009fa30d7224 */ /* 0x000fe200078e020a */
[----:B-1----:R-:W-:-:S04]  /*2110*/  IADD3 R8, P0, R8, R160, RZ ;  /* 0x000000a008087210 */ /* 0x002fc80007f1e0ff */
[----:B------:R-:W-:Y:S01]  /*2120*/  IADD3.X R9, R161, R9, R13, P0, !PT ;  /* 0x00000009a1097210 */ /* 0x000fe200007fe40d */
[----:B------:R-:W-:Y:S08]  /*2130*/  @P5 BRA `(.L_x_38) ;  /* 0x0000000000045947 */ /* 0x000ff00003800000 */
[----:B--2---:R0:W5:Y:S02]  /*2140*/  LDG.E.U8 R157, desc[UR36][R8.64] ;  /* 0x00000024089d7981 */ /* 0x004164000c1e1100 */
.L_x_38:
[----:B------:R-:W-:Y:S05]  /*2150*/  BSYNC B1 ;  /* 0x0000000000017941 */ /* 0x000fea0003800000 */
.L_x_37:
[----:B-----5:R-:W-:Y:S01]  /*2160*/  LOP3.LUT R3, R157, 0xffff, RZ, 0xc0, !PT ;  /* 0x0000ffff9d037812 */ /* 0x020fe200078ec0ff */
[----:B------:R-:W-:Y:S01]  /*2170*/  IMAD.SHL.U32 R10, R158, 0x8, RZ ;  /* 0x000000089e0a7824 */ /* 0x000fe200078e00ff */
[----:B------:R-:W-:Y:S01]  /*2180*/  ISETP.LT.OR P2, PT, R0, 0x2, !P1 ;  /* 0x000000020000780c */ /* 0x000fe20004f41670 */
[----:B------:R-:W-:Y:S01]  /*2190*/  BSSY B1, `(.L_x_39) ;  /* 0x000000e000017945 */ /* 0x000fe20003800000 */
[----:B------:R-:W-:Y:S02]  /*21a0*/  PRMT R3, R3, 0x8880, RZ ;  /* 0x0000888003037816 */ /* 0x000fe400000000ff */
[----:B------:R-:W-:Y:S02]  /*21b0*/  SHF.L.U64.HI R11, R158, 0x3, R159 ;  /* 0x000000039e0b7819 */ /* 0x000fe4000001029f */
[----:B------:R-:W-:Y:S01]  /*21c0*/  ISETP.GE.AND P0, PT, R162, 0x9, PT ;  /* 0x00000009a200780c */ /* 0x000fe20003f06270 */
[----:B------:R-:W-:Y:S02]  /*21d0*/  IMAD R12, R3, R156, RZ ;  /* 0x0000009c030c7224 */ /* 0x000fe400078e02ff */
[----:B------:R-:W-:-:S04]  /*21e0*/  IMAD.WIDE.U32 R10, R163, R158, R10 ;  /* 0x0000009ea30a7225 */ /* 0x000fc800078e000a */
[----:B------:R-:W-:Y:S01]  /*21f0*/  @!P5 IMAD R3, R24, R155, R12 ;  /* 0x0000009b1803d224 */ /* 0x000fe200078e020c */
[----:B------:R-:W-:Y:S01]  /*2200*/  IADD3 R10, P3, P4, R20, R160, R10 ;  /* 0x000000a0140a7210 */ /* 0x000fe20007c7e00a */
[----:B------:R-:W-:-:S03]  /*2210*/  IMAD.IADD R13, R13, 0x1, R11 ;  /* 0x000000010d0d7824 */ /* 0x000fc600078e020b */
[----:B------:R1:W-:Y:S01]  /*2220*/  @!P5 STG.E.U8 desc[UR36][R4.64], R3 ;  /* 0x000000030400d986 */ /* 0x0003e2000c101124 */
[----:B------:R-:W-:Y:S08]  /*2230*/  @P2 BRA `(.L_x_40) ;  /* 0x00000000000c2947 */ /* 0x000ff00003800000 */
[----:B--2---:R-:W1:Y:S02]  /*2240*/  LDG.E.U8 R157, desc[UR36][R8.64+0x1] ;  /* 0x00000124089d7981 */ /* 0x004e64000c1e1100 */
[----:B-1----:R-:W-:-:S05]  /*2250*/  PRMT R3, R157, 0x8880, RZ ;  /* 0x000088809d037816 */ /* 0x002fca00000000ff */
[----:B------:R-:W-:-:S07]  /*2260*/  IMAD R12, R3, R156, RZ ;  /* 0x0000009c030c7224 */ /* 0x000fce00078e02ff */
.L_x_40:
[----:B------:R-:W-:Y:S05]  /*2270*/  BSYNC B1 ;  /* 0x0000000000017941 */ /* 0x000fea0003800000 */
.L_x_39:
[C---:B------:R-:W-:Y:S01]  /*2280*/  ISETP.LT.OR P5, PT, R0.reuse, 0x1, !P0 ;  /* 0x000000010000780c */ /* 0x040fe200047a1670 */
[----:B------:R-:W-:Y:S01]  /*2290*/  @!P2 IMAD R25, R25, R155, R12 ;  /* 0x0000009b1919a224 */ /* 0x000fe200078e020c */
[----:B------:R-:W-:Y:S01]  /*22a0*/  BSSY B1, `(.L_x_41) ;  /* 0x000000a000017945 */ /* 0x000fe20003800000 */
[----:B------:R-:W-:Y:S02]  /*22b0*/  IADD3.X R11, R15, R161, R13, P3, P4 ;  /* 0x000000a10f0b7210 */ /* 0x000fe40001fe840d */
[C---:B------:R-:W-:Y:S01]  /*22c0*/  ISETP.LT.OR P3, PT, R0.reuse, 0x2, !P0 ;  /* 0x000000020000780c */ /* 0x040fe20004761670 */
[----:B------:R3:W-:Y:S01]  /*22d0*/  @!P2 STG.E.U8 desc[UR36][R4.64+0x1], R25 ;  /* 0x000001190400a986 */ /* 0x0007e2000c101124 */
[C---:B------:R-:W-:Y:S02]  /*22e0*/  ISETP.LT.OR P4, PT, R0.reuse, 0x9, !P1 ;  /* 0x000000090000780c */ /* 0x040fe40004f81670 */
[----:B------:R-:W-:-:S04]  /*22f0*/  ISETP.LT.OR P2, PT, R0, 0xa, !P1 ;  /* 0x0000000a0000780c */ /* 0x000fc80004f41670 */
[----:B------:R-:W-:Y:S09]  /*2300*/  @P5 BRA `(.L_x_42) ;  /* 0x00000000000c5947 */ /* 0x000ff20003800000 */
[----:B--2---:R-:W1:Y:S02]  /*2310*/  LDG.E.U8 R157, desc[UR36][R10.64] ;  /* 0x000000240a9d7981 */ /* 0x004e64000c1e1100 */
[----:B-1----:R-:W-:-:S05]  /*2320*/  PRMT R3, R157, 0x8880, RZ ;  /* 0x000088809d037816 */ /* 0x002fca00000000ff */
[----:B------:R-:W-:-:S07]  /*2330*/  IMAD R12, R3, R156, RZ ;  /* 0x0000009c030c7224 */ /* 0x000fce00078e02ff */
.L_x_42:
[----:B------:R-:W-:Y:S05]  /*2340*/  BSYNC B1 ;  /* 0x0000000000017941 */ /* 0x000fea0003800000 */
.L_x_41:
[----:B-1----:R-:W-:Y:S01]  /*2350*/  @!P5 IMAD R3, R26, R155, R12 ;  /* 0x0000009b1a03d224 */ /* 0x002fe200078e020c */
[----:B------:R-:W-:Y:S04]  /*2360*/  BSSY B1, `(.L_x_43) ;  /* 0x0000006000017945 */ /* 0x000fe80003800000 */
[----:B------:R1:W-:Y:S01]  /*2370*/  @!P5 STG.E.U8 desc[UR36][R6.64], R3 ;  /* 0x000000030600d986 */ /* 0x0003e2000c101124 */
[----:B------:R-:W-:Y:S05]  /*2380*/  @P3 BRA `(.L_x_44) ;  /* 0x00000000000c3947 */ /* 0x000fea0003800000 */
[----:B--2---:R-:W1:Y:S02]  /*2390*/  LDG.E.U8 R157, desc[UR36][R10.64+0x1] ;  /* 0x000001240a9d7981 */ /* 0x004e64000c1e1100 */
[----:B-1----:R-:W-:-:S05]  /*23a0*/  PRMT R3, R157, 0x8880, RZ ;  /* 0x000088809d037816 */ /* 0x002fca00000000ff */
[----:B------:R-:W-:-:S07]  /*23b0*/  IMAD R12, R3, R156, RZ ;  /* 0x0000009c030c7224 */ /* 0x000fce00078e02ff */
.L_x_44:
[----:B------:R-:W-:Y:S05]  /*23c0*/  BSYNC B1 ;  /* 0x0000000000017941 */ /* 0x000fea0003800000 */
.L_x_43:
[----:B------:R-:W-:Y:S01]  /*23d0*/  @!P3 IMAD R27, R27, R155, R12 ;  /* 0x0000009b1b1bb224 */ /* 0x000fe200078e020c */
[----:B------:R-:W-:Y:S04]  /*23e0*/  BSSY B1, `(.L_x_45) ;  /* 0x0000006000017945 */ /* 0x000fe80003800000 */
[----:B------:R4:W-:Y:S01]  /*23f0*/  @!P3 STG.E.U8 desc[UR36][R6.64+0x1], R27 ;  /* 0x0000011b0600b986 */ /* 0x0009e2000c101124 */
[----:B------:R-:W-:Y:S05]  /*2400*/  @P4 BRA `(.L_x_46) ;  /* 0x00000000000c4947 */ /* 0x000fea0003800000 */
[----:B--2---:R-:W1:Y:S02]  /*2410*/  LDG.E.U8 R157, desc[UR36][R8.64+0x8] ;  /* 0x00000824089d7981 */ /* 0x004e64000c1e1100 */
[----:B-1----:R-:W-:-:S05]  /*2420*/  PRMT R3, R157, 0x8880, RZ ;  /* 0x000088809d037816 */ /* 0x002fca00000000ff */
[----:B------:R-:W-:-:S07]  /*2430*/  IMAD R12, R3, R156, RZ ;  /* 0x0000009c030c7224 */ /* 0x000fce00078e02ff */
.L_x_46:
[----:B------:R-:W-:Y:S05]  /*2440*/  BSYNC B1 ;  /* 0x0000000000017941 */ /* 0x000fea0003800000 */
.L_x_45:
[----:B-1----:R-:W-:Y:S01]  /*2450*/  @!P4 IMAD R3, R28, R155, R12 ;  /* 0x0000009b1c03c224 */ /* 0x002fe200078e020c */
[----:B------:R-:W-:Y:S04]  /*2460*/  BSSY B1, `(.L_x_47) ;  /* 0x0000006000017945 */ /* 0x000fe80003800000 */
[----:B------:R1:W-:Y:S01]  /*2470*/  @!P4 STG.E.U8 desc[UR36][R4.64+0x8], R3 ;  /* 0x000008030400c986 */ /* 0x0003e2000c101124 */
[----:B------:R-:W-:Y:S05]  /*2480*/  @P2 BRA `(.L_x_48) ;  /* 0x00000000000c2947 */ /* 0x000fea0003800000 */
[----:B--2---:R-:W1:Y:S02]  /*2490*/  LDG.E.U8 R157, desc[UR36][R8.64+0x9] ;  /* 0x00000924089d7981 */ /* 0x004e64000c1e1100 */
[----:B-1----:R-:W-:-:S05]  /*24a0*/  PRMT R3, R157, 0x8880, RZ ;  /* 0x000088809d037816 */ /* 0x002fca00000000ff */
[----:B------:R-:W-:-:S07]  /*24b0*/  IMAD R12, R3, R156, RZ ;  /* 0x0000009c030c7224 */ /* 0x000fce00078e02ff */
.L_x_48:
[----:B------:R-:W-:Y:S05]  /*24c0*/  BSYNC B1 ;  /* 0x0000000000017941 */ /* 0x000fea0003800000 */
.L_x_47:
[C---:B------:R-:W-:Y:S01]  /*24d0*/  ISETP.LT.OR P4, PT, R0.reuse, 0x9, !P0 ;  /* 0x000000090000780c */ /* 0x040fe20004781670 */
[----:B------:R-:W-:Y:S01]  /*24e0*/  @!P2 IMAD R29, R29, R155, R12 ;  /* 0x0000009b1d1da224 */ /* 0x000fe200078e020c */
[----:B------:R-:W-:Y:S01]  /*24f0*/  BSSY B1, `(.L_x_49) ;  /* 0x0000009000017945 */ /* 0x000fe20003800000 */
[C---:B------:R-:W-:Y:S02]  /*2500*/  ISETP.LT.OR P3, PT, R0.reuse, 0xa, !P0 ;  /* 0x0000000a0000780c */ /* 0x040fe40004761670 */
[C---:B------:R-:W-:Y:S01]  /*2510*/  ISETP.LT.OR P5, PT, R0.reuse, 0x11, !P1 ;  /* 0x000000110000780c */ /* 0x040fe20004fa1670 */
[----:B------:R0:W-:Y:S01]  /*2520*/  @!P2 STG.E.U8 desc[UR36][R4.64+0x9], R29 ;  /* 0x0000091d0400a986 */ /* 0x0001e2000c101124 */
[----:B------:R-:W-:-:S06]  /*2530*/  ISETP.LT.OR P2, PT, R0, 0x12, !P1 ;  /* 0x000000120000780c */ /* 0x000fcc0004f41670 */
[----:B------:R-:W-:Y:S07]  /*2540*/  @P4 BRA `(.L_x_50) ;  /* 0x00000000000c4947 */ /* 0x000fee0003800000 */
[----:B--2---:R-:W1:Y:S02]  /*2550*/  LDG.E.U8 R157, desc[UR36][R10.64+0x8] ;  /* 0x000008240a9d7981 */ /* 0x004e64000c1e1100 */
[----:B-1----:R-:W-:-:S05]  /*2560*/  PRMT R3, R157, 0x8880, RZ ;  /* 0x000088809d037816 */ /* 0x002fca00000000ff */
[----:B------:R-:W-:-:S07]  /*2570*/  IMAD R12, R3, R156, RZ ;  /* 0x0000009c030c7224 */ /* 0x000fce00078e02ff */
.L_x_50:
[----:B------:R-:W-:Y:S05]  /*2580*/  BSYNC B1 ;  /* 0x0000000000017941 */ /* 0x000fea0003800000 */
.L_x_49:
[----:B-1----:R-:W-:Y:S01]  /*2590*/  @!P4 IMAD R3, R30, R155, R12 ;  /* 0x0000009b1e03c224 */ /* 0x002fe200078e020c */
[----:B------:R-:W-:Y:S04]  /*25a0*/  BSSY B1, `(.L_x_51) ;  /* 0x0000006000017945 */ /* 0x000fe80003800000 */
[----:B------:R1:W-:Y:S01]  /*25b0*/  @!P4 STG.E.U8 desc[UR36][R6.64+0x8], R3 ;  /* 0x000008030600c986 */ /* 0x0003e2000c101124 */
[----:B------:R-:W-:Y:S05]  /*25c0*/  @P3 BRA `(.L_x_52) ;  /* 0x00000000000c3947 */ /* 0x000fea0003800000 */
[----:B--2---:R-:W1:Y:S02]  /*25d0*/  LDG.E.U8 R157, desc[UR36][R10.64+0x9] ;  /* 0x000009240a9d7981 */ /* 0x004e64000c1e1100 */
[----:B-1----:R-:W-:-:S05]  /*25e0*/  PRMT R3, R157, 0x8880, RZ ;  /* 0x000088809d037816 */ /* 0x002fca00000000ff */
[----:B------:R-:W-:-:S07]  /*25f0*/  IMAD R12, R3, R156, RZ ;  /* 0x0000009c030c7224 */ /* 0x000fce00078e02ff */
.L_x_52:
[----:B------:R-:W-:Y:S05]  /*2600*/  BSYNC B1 ;  /* 0x0000000000017941 */ /* 0x000fea0003800000 */
.L_x_51:
[----:B------:R-:W-:Y:S01]  /*2610*/  @!P3 IMAD R31, R31, R155, R12 ;  /* 0x0000009b1f1fb224 */ /* 0x000fe200078e020c */
[----:B------:R-:W-:Y:S04]  /*2620*/  BSSY B1, `(.L_x_53) ;  /* 0x0000006000017945 */ /* 0x000fe80003800000 */
[----:B------:R0:W-:Y:S01]  /*2630*/  @!P3 STG.E.U8 desc[UR36][R6.64+0x9], R31 ;  /* 0x0000091f0600b986 */ /* 0x0001e2000c101124 */
[----:B------:R-:W-:Y:S05]  /*2640*/  @P5 BRA `(.L_x_54) ;  /* 0x00000000000c5947 */ /* 0x000fea0003800000 */
[----:B--2---:R-:W1:Y:S02]  /*2650*/  LDG.E.U8 R157, desc[UR36][R8.64+0x10] ;  /* 0x00001024089d7981 */ /* 0x004e64000c1e1100 */
[----:B-1----:R-:W-:-:S05]  /*2660*/  PRMT R3, R157, 0x8880, RZ ;  /* 0x000088809d037816 */ /* 0x002fca00000000ff */
[----:B------:R-:W-:-:S07]  /*2670*/  IMAD R12, R3, R156, RZ ;  /* 0x0000009c030c7224 */ /* 0x000fce00078e02ff */
.L_x_54:
[----:B------:R-:W-:Y:S05]  /*2680*/  BSYNC B1 ;  /* 0x0000000000017941 */ /* 0x000fea0003800000 */
.L_x_53:
[----:B-1----:R-:W-:Y:S01]  /*2690*/  @!P5 IMAD R3, R32, R155, R12 ;  /* 0x0000009b2003d224 */ /* 0x002fe200078e020c */
[----:B------:R-:W-:Y:S04]  /*26a0*/  BSSY B1, `(.L_x_55) ;  /* 0x0000006000017945 */ /* 0x000fe80003800000 */
[----:B------:R1:W-:Y:S01]  /*26b0*/  @!P5 STG.E.U8 desc[UR36][R4.64+0x10], R3 ;  /* 0x000010030400d986 */ /* 0x0003e2000c101124 */
[----:B------:R-:W-:Y:S05]  /*26c0*/  @P2 BRA `(.L_x_56) ;  /* 0x00000000000c2947 */ /* 0x000fea0003800000 */
[----:B--2---:R-:W1:Y:S02]  /*26d0*/  LDG.E.U8 R157, desc[UR36][R8.64+0x11] ;  /* 0x00001124089d7981 */ /* 0x004e64000c1e1100 */
[----:B-1----:R-:W-:-:S05]  /*26e0*/  PRMT R3, R157, 0x8880, RZ ;  /* 0x000088809d037816 */ /* 0x002fca00000000ff */
[----:B------:R-:W-:-:S07]  /*26f0*/  IMAD R12, R3, R156, RZ ;  /* 0x0000009c030c7224 */ /* 0x000fce00078e02ff */
.L_x_56:
[----:B------:R-:W-:Y:S05]  /*2700*/  BSYNC B1 ;  /* 0x0000000000017941 */ /* 0x000fea0003800000 */
.L_x_55:
        /* <DEDUP_REMOVED lines=11> */
.L_x_58:
[----:B------:R-:W-:Y:S05]  /*27c0*/  BSYNC B1 ;  /* 0x0000000000017941 */ /* 0x000fea0003800000 */
.L_x_57:
[----:B-1----:R-:W-:Y:S01]  /*27d0*/  @!P4 IMAD R3, R34, R155, R12 ;  /* 0x0000009b2203c224 */ /* 0x002fe200078e020c */
[----:B------:R-:W-:Y:S04]  /*27e0*/  BSSY B1, `(.L_x_59) ;  /* 0x0000006000017945 */ /* 0x000fe80003800000 */
[----:B------:R1:W-:Y:S01]  /*27f0*/  @!P4 STG.E.U8 desc[UR36][R6.64+0x10], R3 ;  /* 0x000010030600c986 */ /* 0x0003e2000c101124 */
[----:B------:R-:W-:Y:S05]  /*2800*/  @P3 BRA `(.L_x_60) ;  /* 0x00000000000c3947 */ /* 0x000fea0003800000 */
[----:B--2---:R-:W1:Y:S02]  /*2810*/  LDG.E.U8 R157, desc[UR36][R10.64+0x11] ;  /* 0x000011240a9d7981 */ /* 0x004e64000c1e1100 */
[----:B-1----:R-:W-:-:S05]  /*2820*/  PRMT R3, R157, 0x8880, RZ ;  /* 0x000088809d037816 */ /* 0x002fca00000000ff */
[----:B------:R-:W-:-:S07]  /*2830*/  IMAD R12, R3, R156, RZ ;  /* 0x0000009c030c7224 */ /* 0x000fce00078e02ff */
.L_x_60:
[----:B------:R-:W-:Y:S05]  /*2840*/  BSYNC B1 ;  /* 0x0000000000017941 */ /* 0x000fea0003800000 */
.L_x_59:
[----:B------:R-:W-:Y:S01]  /*2850*/  @!P3 IMAD R35, R35, R155, R12 ;  /* 0x0000009b2323b224 */ /* 0x000fe200078e020c */
[----:B------:R-:W-:Y:S04]  /*2860*/  BSSY B1, `(.L_x_61) ;  /* 0x0000006000017945 */ /* 0x000fe80003800000 */
[----:B------:R0:W-:Y:S01]  /*2870*/  @!P3 STG.E.U8 desc[UR36][R6.64+0x11], R35 ;  /* 0x000011230600b986 */ /* 0x0001e2000c101124 */
[----:B------:R-:W-:Y:S05]  /*2880*/  @P5 BRA `(.L_x_62) ;  /* 0x00000000000c5947 */ /* 0x000fea0003800000 */
[----:B--2---:R-:W1:Y:S02]  /*2890*/  LDG.E.U8 R157, desc[UR36][R8.64+0x18] ;  /* 0x00001824089d7981 */ /* 0x004e64000c1e1100 */
[----:B-1----:R-:W-:-:S05]  /*28a0*/  PRMT R3, R157, 0x8880, RZ ;  /* 0x000088809d037816 */ /* 0x002fca00000000ff */
[----:B------:R-:W-:-:S07]  /*28b0*/  IMAD R12, R3, R156, RZ ;  /* 0x0000009c030c7224 */ /* 0x000fce00078e02ff */
.L_x_62:
[----:B------:R-:W-:Y:S05]  /*28c0*/  BSYNC B1 ;  /* 0x0000000000017941 */ /* 0x000fea0003800000 */
.L_x_61:
[----:B-1----:R-:W-:Y:S01]  /*28d0*/  @!P5 IMAD R3, R36, R155, R12 ;  /* 0x0000009b2403d224 */ /* 0x002fe200078e020c */
[----:B------:R-:W-:Y:S04]  /*28e0*/  BSSY B1, `(.L_x_63) ;  /* 0x0000006000017945 */ /* 0x000fe80003800000 */
[----:B------:R1:W-:Y:S01]  /*28f0*/  @!P5 STG.E.U8 desc[UR36][R4.64+0x18], R3 ;  /* 0x000018030400d986 */ /* 0x0003e2000c101124 */
[----:B------:R-:W-:Y:S05]  /*2900*/  @P2 BRA `(.L_x_64) ;  /* 0x00000000000c2947 */ /* 0x000fea0003800000 */
[----:B--2---:R-:W1:Y:S02]  /*2910*/  LDG.E.U8 R157, desc[UR36][R8.64+0x19] ;  /* 0x00001924089d7981 */ /* 0x004e64000c1e1100 */
[----:B-1----:R-:W-:-:S05]  /*2920*/  PRMT R3, R157, 0x8880, RZ ;  /* 0x000088809d037816 */ /* 0x002fca00000000ff */
[----:B------:R-:W-:-:S07]  /*2930*/  IMAD R12, R3, R156, RZ ;  /* 0x0000009c030c7224 */ /* 0x000fce00078e02ff */
.L_x_64:
[----:B------:R-:W-:Y:S05]  /*2940*/  BSYNC B1 ;  /* 0x0000000000017941 */ /* 0x000fea0003800000 */
.L_x_63:
        /* <DEDUP_REMOVED lines=11> */
.L_x_66:
[----:B------:R-:W-:Y:S05]  /*2a00*/  BSYNC B1 ;  /* 0x0000000000017941 */ /* 0x000fea0003800000 */
.L_x_65:
[----:B-1----:R-:W-:Y:S01]  /*2a10*/  @!P4 IMAD R3, R38, R155, R12 ;  /* 0x0000009b2603c224 */ /* 0x002fe200078e020c */
[----:B------:R-:W-:Y:S04]  /*2a20*/  BSSY B1, `(.L_x_67) ;  /* 0x0000006000017945 */ /* 0x000fe80003800000 */
[----:B------:R1:W-:Y:S01]  /*2a30*/  @!P4 STG.E.U8 desc[UR36][R6.64+0x18], R3 ;  /* 0x000018030600c986 */ /* 0x0003e2000c101124 */
[----:B------:R-:W-:Y:S05]  /*2a40*/  @P3 BRA `(.L_x_68) ;  /* 0x00000000000c3947 */ /* 0x000fea0003800000 */
[----:B--2---:R-:W1:Y:S02]  /*2a50*/  LDG.E.U8 R157, desc[UR36][R10.64+0x19] ;  /* 0x000019240a9d7981 */ /* 0x004e64000c1e1100 */
[----:B-1----:R-:W-:-:S05]  /*2a60*/  PRMT R3, R157, 0x8880, RZ ;  /* 0x000088809d037816 */ /* 0x002fca00000000ff */
[----:B------:R-:W-:-:S07]  /*2a70*/  IMAD R12, R3, R156, RZ ;  /* 0x0000009c030c7224 */ /* 0x000fce00078e02ff */
.L_x_68:
[----:B------:R-:W-:Y:S05]  /*2a80*/  BSYNC B1 ;  /* 0x0000000000017941 */ /* 0x000fea0003800000 */
.L_x_67:
[----:B------:R-:W-:Y:S01]  /*2a90*/  @!P3 IMAD R39, R39, R155, R12 ;  /* 0x0000009b2727b224 */ /* 0x000fe200078e020c */
[----:B------:R-:W-:Y:S04]  /*2aa0*/  BSSY B1, `(.L_x_69) ;  /* 0x0000006000017945 */ /* 0x000fe80003800000 */
[----:B------:R0:W-:Y:S01]  /*2ab0*/  @!P3 STG.E.U8 desc[UR36][R6.64+0x19], R39 ;  /* 0x000019270600b986 */ /* 0x0001e2000c101124 */
[----:B------:R-:W-:Y:S05]  /*2ac0*/  @P5 BRA `(.L_x_70) ;  /* 0x00000000000c5947 */ /* 0x000fea0003800000 */
[----:B--2---:R-:W1:Y:S02]  /*2ad0*/  LDG.E.U8 R157, desc[UR36][R8.64+0x20] ;  /* 0x00002024089d7981 */ /* 0x004e64000c1e1100 */
[----:B-1----:R-:W-:-:S05]  /*2ae0*/  PRMT R3, R157, 0x8880, RZ ;  /* 0x000088809d037816 */ /* 0x002fca00000000ff */
[----:B------:R-:W-:-:S07]  /*2af0*/  IMAD R12, R3, R156, RZ ;  /* 0x0000009c030c7224 */ /* 0x000fce00078e02ff */
.L_x_70:
[----:B------:R-:W-:Y:S05]  /*2b00*/  BSYNC B1 ;  /* 0x0000000000017941 */ /* 0x000fea0003800000 */
.L_x_69:
[----:B-1----:R-:W-:Y:S01]  /*2b10*/  @!P5 IMAD R3, R40, R155, R12 ;  /* 0x0000009b2803d224 */ /* 0x002fe200078e020c */
[----:B------:R-:W-:Y:S04]  /*2b20*/  BSSY B1, `(.L_x_71) ;  /* 0x0000006000017945 */ /* 0x000fe80003800000 */
[----:B------:R1:W-:Y:S01]  /*2b30*/  @!P5 STG.E.U8 desc[UR36][R4.64+0x20], R3 ;  /* 0x000020030400d986 */ /* 0x0003e2000c101124 */
[----:B------:R-:W-:Y:S05]  /*2b40*/  @P2 BRA `(.L_x_72) ;  /* 0x00000000000c2947 */ /* 0x000fea0003800000 */
[----:B--2---:R-:W1:Y:S02]  /*2b50*/  LDG.E.U8 R157, desc[UR36][R8.64+0x21] ;  /* 0x00002124089d7981 */ /* 0x004e64000c1e1100 */
[----:B-1----:R-:W-:-:S05]  /*2b60*/  PRMT R3, R157, 0x8880, RZ ;  /* 0x000088809d037816 */ /* 0x002fca00000000ff */
[----:B------:R-:W-:-:S07]  /*2b70*/  IMAD R12, R3, R156, RZ ;  /* 0x0000009c030c7224 */ /* 0x000fce00078e02ff */
.L_x_72:
[----:B------:R-:W-:Y:S05]  /*2b80*/  BSYNC B1 ;  /* 0x0000000000017941 */ /* 0x000fea0003800000 */
.L_x_71:
        /* <DEDUP_REMOVED lines=11> */
.L_x_74:
[----:B------:R-:W-:Y:S05]  /*2c40*/  BSYNC B1 ;  /* 0x0000000000017941 */ /* 0x000fea0003800000 */
.L_x_73:
[----:B-1----:R-:W-:Y:S01]  /*2c50*/  @!P4 IMAD R3, R42, R155, R12 ;  /* 0x0000009b2a03c224 */ /* 0x002fe200078e020c */
[----:B------:R-:W-:Y:S04]  /*2c60*/  BSSY B1, `(.L_x_75) ;  /* 0x0000006000017945 */ /* 0x000fe80003800000 */
[----:B------:R1:W-:Y:S01]  /*2c70*/  @!P4 STG.E.U8 desc[UR36][R6.64+0x20], R3 ;  /* 0x000020030600c986 */ /* 0x0003e2000c101124 */
[----:B------:R-:W-:Y:S05]  /*2c80*/  @P3 BRA `(.L_x_76) ;  /* 0x00000000000c3947 */ /* 0x000fea0003800000 */
[----:B--2---:R-:W1:Y:S02]  /*2c90*/  LDG.E.U8 R157, desc[UR36][R10.64+0x21] ;  /* 0x000021240a9d7981 */ /* 0x004e64000c1e1100 */
[----:B-1----:R-:W-:-:S05]  /*2ca0*/  PRMT R3, R157, 0x8880, RZ ;  /* 0x000088809d037816 */ /* 0x002fca00000000ff */
[----:B------:R-:W-:-:S07]  /*2cb0*/  IMAD R12, R3, R156, RZ ;  /* 0x0000009c030c7224 */ /* 0x000fce00078e02ff */
.L_x_76:
[----:B------:R-:W-:Y:S05]  /*2cc0*/  BSYNC B1 ;  /* 0x0000000000017941 */ /* 0x000fea0003800000 */
.L_x_75:
[----:B------:R-:W-:Y:S01]  /*2cd0*/  @!P3 IMAD R43, R43, R155, R12 ;  /* 0x0000009b2b2bb224 */ /* 0x000fe200078e020c */
[----:B------:R-:W-:Y:S04]  /*2ce0*/  BSSY B1, `(.L_x_77) ;  /* 0x0000006000017945 */ /* 0x000fe80003800000 */
[----:B------:R0:W-:Y:S01]  /*2cf0*/  @!P3 STG.E.U8 desc[UR36][R6.64+0x21], R43 ;  /* 0x0000212b0600b986 */ /* 0x0001e2000c101124 */
[----:B------:R-:W-:Y:S05]  /*2d00*/  @P5 BRA `(.L_x_78) ;  /* 0x00000000000c5947 */ /* 0x000fea0003800000 */
[----:B--2---:R-:W1:Y:S02]  /*2d10*/  LDG.E.U8 R157, desc[UR36][R8.64+0x28] ;  /* 0x00002824089d7981 */ /* 0x004e64000c1e1100 */
[----:B-1----:R-:W-:-:S05]  /*2d20*/  PRMT R3, R157, 0x8880, RZ ;  /* 0x000088809d037816 */ /* 0x002fca00000000ff */
[----:B------:R-:W-:-:S07]  /*2d30*/  IMAD R12, R3, R156, RZ ;  /* 0x0000009c030c7224 */ /* 0x000fce00078e02ff */
.L_x_78:
[----:B------:R-:W-:Y:S05]  /*2d40*/  BSYNC B1 ;  /* 0x0000000000017941 */ /* 0x000fea0003800000 */
.L_x_77:
[----:B-1----:R-:W-:Y:S01]  /*2d50*/  @!P5 IMAD R3, R44, R155, R12 ;  /* 0x0000009b2c03d224 */ /* 0x002fe200078e020c */
[----:B------:R-:W-:Y:S04]  /*2d60*/  BSSY B1, `(.L_x_79) ;  /* 0x0000006000017945 */ /* 0x000fe80003800000 */
[----:B------:R1:W-:Y:S01]  /*2d70*/  @!P5 STG.E.U8 desc[UR36][R4.64+0x28], R3 ;  /* 0x000028030400d986 */ /* 0x0003e2000c101124 */
[----:B------:R-:W-:Y:S05]  /*2d80*/  @P2 BRA `(.L_x_80) ;  /* 0x00000000000c2947 */ /* 0x000fea0003800000 */
[----:B--2---:R-:W1:Y:S02]  /*2d90*/  LDG.E.U8 R157, desc[UR36][R8.64+0x29] ;  /* 0x00002924089d7981 */ /* 0x004e64000c1e1100 */
[----:B-1----:R-:W-:-:S05]  /*2da0*/  PRMT R3, R157, 0x8880, RZ ;  /* 0x000088809d037816 */ /* 0x002fca00000000ff */
[----:B------:R-:W-:-:S07]  /*2db0*/  IMAD R12, R3, R156, RZ ;  /* 0x0000009c030c7224 */ /* 0x000fce00078e02ff */
.L_x_80:
[----:B------:R-:W-:Y:S05]  /*2dc0*/  BSYNC B1 ;  /* 0x0000000000017941 */ /* 0x000fea0003800000 */
.L_x_79:
        /* <DEDUP_REMOVED lines=11> */
.L_x_82:
[----:B------:R-:W-:Y:S05]  /*2e80*/  BSYNC B1 ;  /* 0x0000000000017941 */ /* 0x000fea0003800000 */
.L_x_81:
[----:B-1----:R-:W-:Y:S01]  /*2e90*/  @!P4 IMAD R3, R46, R155, R12 ;  /* 0x0000009b2e03c224 */ /* 0x002fe200078e020c */
[----:B------:R-:W-:Y:S04]  /*2ea0*/  BSSY B1, `(.L_x_83) ;  /* 0x0000006000017945 */ /* 0x000fe80003800000 */
[----:B------:R1:W-:Y:S01]  /*2eb0*/  @!P4 STG.E.U8 desc[UR36][R6.64+0x28], R3 ;  /* 0x000028030600c986 */ /* 0x0003e2000c101124 */
[----:B------:R-:W-:Y:S05]  /*2ec0*/  @P3 BRA `(.L_x_84) ;  /* 0x00000000000c3947 */ /* 0x000fea0003800000 */
[----:B--2---:R-:W1:Y:S02]  /*2ed0*/  LDG.E.U8 R157, desc[UR36][R10.64+0x29] ;  /* 0x000029240a9d7981 */ /* 0x004e64000c1e1100 */
[----:B-1----:R-:W-:-:S05]  /*2ee0*/  PRMT R3, R157, 0x8880, RZ ;  /* 0x000088809d037816 */ /* 0x002fca00000000ff */
[----:B------:R-:W-:-:S07]  /*2ef0*/  IMAD R12, R3, R156, RZ ;  /* 0x0000009c030c7224 */ /* 0x000fce00078e02ff */
.L_x_84:
[----:B------:R-:W-:Y:S05]  /*2f00*/  BSYNC B1 ;  /* 0x0000000000017941 */ /* 0x000fea0003800000 */
.L_x_83:
[----:B------:R-:W-:Y:S01]  /*2f10*/  @!P3 IMAD R47, R47, R155, R12 ;  /* 0x0000009b2f2fb224 */ /* 0x000fe200078e020c */
[----:B------:R-:W-:Y:S04]  /*2f20*/  BSSY B1, `(.L_x_85) ;  /* 0x0000006000017945 */ /* 0x000fe80003800000 */
[----:B------:R0:W-:Y:S01]  /*2f30*/  @!P3 STG.E.U8 desc[UR36][R6.64+0x29], R47 ;  /* 0x0000292f0600b986 */ /* 0x0001e2000c101124 */
[----:B------:R-:W-:Y:S05]  /*2f40*/  @P5 BRA `(.L_x_86) ;  /* 0x00000000000c5947 */ /* 0x000fea0003800000 */
[----:B--2---:R-:W1:Y:S02]  /*2f50*/  LDG.E.U8 R157, desc[UR36][R8.64+0x30] ;  /* 0x00003024089d7981 */ /* 0x004e64000c1e1100 */
[----:B-1----:R-:W-:-:S05]  /*2f60*/  PRMT R3, R157, 0x8880, RZ ;  /* 0x000088809d037816 */ /* 0x002fca00000000ff */
[----:B------:R-:W-:-:S07]  /*2f70*/  IMAD R12, R3, R156, RZ ;  /* 0x0000009c030c7224 */ /* 0x000fce00078e02ff */
.L_x_86:
[----:B------:R-:W-:Y:S05]  /*2f80*/  BSYNC B1 ;  /* 0x0000000000017941 */ /* 0x000fea0003800000 */
.L_x_85:
[----:B-1----:R-:W-:Y:S01]  /*2f90*/  @!P5 IMAD R3, R48, R155, R12 ;  /* 0x0000009b3003d224 */ /* 0x002fe200078e020c */
[----:B------:R-:W-:Y:S04]  /*2fa0*/  BSSY B1, `(.L_x_87) ;  /* 0x0000006000017945 */ /* 0x000fe80003800000 */
[----:B------:R1:W-:Y:S01]  /*2fb0*/  @!P5 STG.E.U8 desc[UR36][R4.64+0x30], R3 ;  /* 0x000030030400d986 */ /* 0x0003e2000c101124 */
[----:B------:R-:W-:Y:S05]  /*2fc0*/  @P2 BRA `(.L_x_88) ;  /* 0x00000000000c2947 */ /* 0x000fea0003800000 */
[----:B--2---:R-:W1:Y:S02]  /*2fd0*/  LDG.E.U8 R157, desc[UR36][R8.64+0x31] ;  /* 0x00003124089d7981 */ /* 0x004e64000c1e1100 */
[----:B-1----:R-:W-:-:S05]  /*2fe0*/  PRMT R3, R157, 0x8880, RZ ;  /* 0x000088809d037816 */ /* 0x002fca00000000ff */
[----:B------:R-:W-:-:S07]  /*2ff0*/  IMAD R12, R3, R156, RZ ;  /* 0x0000009c030c7224 */ /* 0x000fce00078e02ff */
.L_x_88:
[----:B------:R-:W-:Y:S05]  /*3000*/  BSYNC B1 ;  /* 0x0000000000017941 */ /* 0x000fea0003800000 */
.L_x_87:
        /* <DEDUP_REMOVED lines=11> */
.L_x_90:
[----:B------:R-:W-:Y:S05]  /*30c0*/  BSYNC B1 ;  /* 0x0000000000017941 */ /* 0x000fea0003800000 */
.L_x_89:
[----:B-1----:R-:W-:Y:S01]  /*30d0*/  @!P4 IMAD R3, R50, R155, R12 ;  /* 0x0000009b3203c224 */ /* 0x002fe200078e020c */
[----:B------:R-:W-:Y:S04]  /*30e0*/  BSSY B1, `(.L_x_91) ;  /* 0x0000006000017945 */ /* 0x000fe80003800000 */
[----:B------:R1:W-:Y:S01]  /*30f0*/  @!P4 STG.E.U8 desc[UR36][R6.64+0x30], R3 ;  /* 0x000030030600c986 */ /* 0x0003e2000c101124 */
[----:B------:R-:W-:Y:S05]  /*3100*/  @P3 BRA `(.L_x_92) ;  /* 0x00000000000c3947 */ /* 0x000fea0003800000 */
[----:B--2---:R-:W1:Y:S02]  /*3110*/  LDG.E.U8 R157, desc[UR36][R10.64+0x31] ;  /* 0x000031240a9d7981 */ /* 0x004e64000c1e1100 */
[----:B-1----:R-:W-:-:S05]  /*3120*/  PRMT R3, R157, 0x8880, RZ ;  /* 0x000088809d037816 */ /* 0x002fca00000000ff */
[----:B------:R-:W-:-:S07]  /*3130*/  IMAD R12, R3, R156, RZ ;  /* 0x0000009c030c7224 */ /* 0x000fce00078e02ff */
.L_x_92:
[----:B------:R-:W-:Y:S05]  /*3140*/  BSYNC B1 ;  /* 0x0000000000017941 */ /* 0x000fea0003800000 */
.L_x_91:
[----:B------:R-:W-:Y:S01]  /*3150*/  @!P3 IMAD R51, R51, R155, R12 ;  /* 0x0000009b3333b224 */ /* 0x000fe200078e020c */
[----:B------:R-:W-:Y:S04]  /*3160*/  BSSY B1, `(.L_x_93) ;  /* 0x0000006000017945 */ /* 0x000fe80003800000 */
[----:B------:R0:W-:Y:S01]  /*3170*/  @!P3 STG.E.U8 desc[UR36][R6.64+0x31], R51 ;  /* 0x000031330600b986 */ /* 0x0001e2000c101124 */
[----:B------:R-:W-:Y:S05]  /*3180*/  @P5 BRA `(.L_x_94) ;  /* 0x00000000000c5947 */ /* 0x000fea0003800000 */
[----:B--2---:R-:W1:Y:S02]  /*3190*/  LDG.E.U8 R157, desc[UR36][R8.64+0x38] ;  /* 0x00003824089d7981 */ /* 0x004e64000c1e1100 */
[----:B-1----:R-:W-:-:S05]  /*31a0*/  PRMT R3, R157, 0x8880, RZ ;  /* 0x000088809d037816 */ /* 0x002fca00000000ff */
[----:B------:R-:W-:-:S07]  /*31b0*/  IMAD R12, R3, R156, RZ ;  /* 0x0000009c030c7224 */ /* 0x000fce00078e02ff */
.L_x_94:
[----:B------:R-:W-:Y:S05]  /*31c0*/  BSYNC B1 ;  /* 0x0000000000017941 */ /* 0x000fea0003800000 */
.L_x_93:
[----:B-1----:R-:W-:Y:S01]  /*31d0*/  @!P5 IMAD R3, R52, R155, R12 ;  /* 0x0000009b3403d224 */ /* 0x002fe200078e020c */
[----:B------:R-:W-:Y:S04]  /*31e0*/  BSSY B1, `(.L_x_95) ;  /* 0x0000006000017945 */ /* 0x000fe80003800000 */
[----:B------:R1:W-:Y:S01]  /*31f0*/  @!P5 STG.E.U8 desc[UR36][R4.64+0x38], R3 ;  /* 0x000038030400d986 */ /* 0x0003e2000c101124 */
[----:B------:R-:W-:Y:S05]  /*3200*/  @P2 BRA `(.L_x_96) ;  /* 0x00000000000c2947 */ /* 0x000fea0003800000 */
[----:B--2---:R-:W1:Y:S02]  /*3210*/  LDG.E.U8 R157, desc[UR36][R8.64+0x39] ;  /* 0x00003924089d7981 */ /* 0x004e64000c1e1100 */
[----:B-1----:R-:W-:-:S05]  /*3220*/  PRMT R3, R157, 0x8880, RZ ;  /* 0x000088809d037816 */ /* 0x002fca00000000ff */
[----:B------:R-:W-:-:S07]  /*3230*/  IMAD R12, R3, R156, RZ ;  /* 0x0000009c030c7224 */ /* 0x000fce00078e02ff */
.L_x_96:
[----:B------:R-:W-:Y:S05]  /*3240*/  BSYNC B1 ;  /* 0x0000000000017941 */ /* 0x000fea0003800000 */
.L_x_95:
        /* <DEDUP_REMOVED lines=11> */
.L_x_98:
[----:B------:R-:W-:Y:S05]  /*3300*/  BSYNC B1 ;  /* 0x0000000000017941 */ /* 0x000fea0003800000 */
.L_x_97:
[----:B-1----:R-:W-:Y:S01]  /*3310*/  @!P4 IMAD R3, R54, R155, R12 ;  /* 0x0000009b3603c224 */ /* 0x002fe200078e020c */
[----:B------:R-:W-:Y:S04]  /*3320*/  BSSY B1, `(.L_x_99) ;  /* 0x0000006000017945 */ /* 0x000fe80003800000 */
[----:B------:R1:W-:Y:S01]  /*3330*/  @!P4 STG.E.U8 desc[UR36][R6.64+0x38], R3 ;  /* 0x000038030600c986 */ /* 0x0003e2000c101124 */
[----:B------:R-:W-:Y:S05]  /*3340*/  @P3 BRA `(.L_x_100) ;  /* 0x00000000000c3947 */ /* 0x000fea0003800000 */
[----:B--2---:R-:W1:Y:S02]  /*3350*/  LDG.E.U8 R157, desc[UR36][R10.64+0x39] ;  /* 0x000039240a9d7981 */ /* 0x004e64000c1e1100 */
[----:B-1----:R-:W-:-:S05]  /*3360*/  PRMT R3, R157, 0x8880, RZ ;  /* 0x000088809d037816 */ /* 0x002fca00000000ff */
[----:B------:R-:W-:-:S07]  /*3370*/  IMAD R12, R3, R156, RZ ;  /* 0x0000009c030c7224 */ /* 0x000fce00078e02ff */
.L_x_100:
[----:B------:R-:W-:Y:S05]  /*3380*/  BSYNC B1 ;  /* 0x0000000000017941 */ /* 0x000fea0003800000 */
.L_x_99:
[----:B------:R-:W-:Y:S01]  /*3390*/  @!P3 IMAD R55, R55, R155, R12 ;  /* 0x0000009b3737b224 */ /* 0x000fe200078e020c */
[----:B------:R-:W-:Y:S04]  /*33a0*/  BSSY B1, `(.L_x_101) ;  /* 0x0000006000017945 */ /* 0x000fe80003800000 */
[----:B------:R0:W-:Y:S01]  /*33b0*/  @!P3 STG.E.U8 desc[UR36][R6.64+0x39], R55 ;  /* 0x000039370600b986 */ /* 0x0001e2000c101124 */
[----:B------:R-:W-:Y:S05]  /*33c0*/  @P5 BRA `(.L_x_102) ;  /* 0x00000000000c5947 */ /* 0x000fea0003800000 */
[----:B--2---:R-:W1:Y:S02]  /*33d0*/  LDG.E.U8 R157, desc[UR36][R8.64+0x40] ;  /* 0x00004024089d7981 */ /* 0x004e64000c1e1100 */
[----:B-1----:R-:W-:-:S05]  /*33e0*/  PRMT R3, R157, 0x8880, RZ ;  /* 0x000088809d037816 */ /* 0x002fca00000000ff */
[----:B------:R-:W-:-:S07]  /*33f0*/  IMAD R12, R3, R156, RZ ;  /* 0x0000009c030c7224 */ /* 0x000fce00078e02ff */
.L_x_102:
[----:B------:R-:W-:Y:S05]  /*3400*/  BSYNC B1 ;  /* 0x0000000000017941 */ /* 0x000fea0003800000 */
.L_x_101:
[----:B-1----:R-:W-:Y:S01]  /*3410*/  @!P5 IMAD R3, R56, R155, R12 ;  /* 0x0000009b3803d224 */ /* 0x002fe200078e020c */
[----:B------:R-:W-:Y:S04]  /*3420*/  BSSY B1, `(.L_x_103) ;  /* 0x0000006000017945 */ /* 0x000fe80003800000 */
[----:B------:R1:W-:Y:S01]  /*3430*/  @!P5 STG.E.U8 desc[UR36][R4.64+0x40], R3 ;  /* 0x000040030400d986 */ /* 0x0003e2000c101124 */
[----:B------:R-:W-:Y:S05]  /*3440*/  @P2 BRA `(.L_x_104) ;  /* 0x00000000000c2947 */ /* 0x000fea0003800000 */
[----:B--2---:R-:W1:Y:S02]  /*3450*/  LDG.E.U8 R157, desc[UR36][R8.64+0x41] ;  /* 0x00004124089d7981 */ /* 0x004e64000c1e1100 */
[----:B-1----:R-:W-:-:S05]  /*3460*/  PRMT R3, R157, 0x8880, RZ ;  /* 0x000088809d037816 */ /* 0x002fca00000000ff */
[----:B------:R-:W-:-:S07]  /*3470*/  IMAD R12, R3, R156, RZ ;  /* 0x0000009c030c7224 */ /* 0x000fce00078e02ff */
.L_x_104:
[----:B------:R-:W-:Y:S05]  /*3480*/  BSYNC B1 ;  /* 0x0000000000017941 */ /* 0x000fea0003800000 */
.L_x_103:
        /* <DEDUP_REMOVED lines=11> */
.L_x_106:
[----:B------:R-:W-:Y:S05]  /*3540*/  BSYNC B1 ;  /* 0x0000000000017941 */ /* 0x000fea0003800000 */
.L_x_105:
[----:B-1----:R-:W-:Y:S01]  /*3550*/  @!P4 IMAD R3, R58, R155, R12 ;  /* 0x0000009b3a03c224 */ /* 0x002fe200078e020c */
[----:B------:R-:W-:Y:S04]  /*3560*/  BSSY B1, `(.L_x_107) ;  /* 0x0000006000017945 */ /* 0x000fe80003800000 */
[----:B------:R1:W-:Y:S01]  /*3570*/  @!P4 STG.E.U8 desc[UR36][R6.64+0x40], R3 ;  /* 0x000040030600c986 */ /* 0x0003e2000c101124 */
[----:B------:R-:W-:Y:S05]  /*3580*/  @P3 BRA `(.L_x_108) ;  /* 0x00000000000c3947 */ /* 0x000fea0003800000 */
[----:B--2---:R-:W1:Y:S02]  /*3590*/  LDG.E.U8 R157, desc[UR36][R10.64+0x41] ;  /* 0x000041240a9d7981 */ /* 0x004e64000c1e1100 */
[----:B-1----:R-:W-:-:S05]  /*35a0*/  PRMT R3, R157, 0x8880, RZ ;  /* 0x000088809d037816 */ /* 0x002fca00000000ff */
[----:B------:R-:W-:-:S07]  /*35b0*/  IMAD R12, R3, R156, RZ ;  /* 0x0000009c030c7224 */ /* 0x000fce00078e02ff */
.L_x_108:
[----:B------:R-:W-:Y:S05]  /*35c0*/  BSYNC B1 ;  /* 0x0000000000017941 */ /* 0x000fea0003800000 */
.L_x_107:
[----:B------:R-:W-:Y:S01]  /*35d0*/  @!P3 IMAD R59, R59, R155, R12 ;  /* 0x0000009b3b3bb224 */ /* 0x000fe200078e020c */
[----:B------:R-:W-:Y:S04]  /*35e0*/  BSSY B1, `(.L_x_109) ;  /* 0x0000006000017945 */ /* 0x000fe80003800000 */
[----:B------:R0:W-:Y:S01]  /*35f0*/  @!P3 STG.E.U8 desc[UR36][R6.64+0x41], R59 ;  /* 0x0000413b0600b986 */ /* 0x0001e2000c101124 */
[----:B------:R-:W-:Y:S05]  /*3600*/  @P5 BRA `(.L_x_110) ;  /* 0x00000000000c5947 */ /* 0x000fea0003800000 */
[----:B--2---:R-:W1:Y:S02]  /*3610*/  LDG.E.U8 R157, desc[UR36][R8.64+0x48] ;  /* 0x00004824089d7981 */ /* 0x004e64000c1e1100 */
[----:B-1----:R-:W-:-:S05]  /*3620*/  PRMT R3, R157, 0x8880, RZ ;  /* 0x000088809d037816 */ /* 0x002fca00000000ff */
[----:B------:R-:W-:-:S07]  /*3630*/  IMAD R12, R3, R156, RZ ;  /* 0x0000009c030c7224 */ /* 0x000fce00078e02ff */
.L_x_110:
[----:B------:R-:W-:Y:S05]  /*3640*/  BSYNC B1 ;  /* 0x0000000000017941 */ /* 0x000fea0003800000 */
.L_x_109:
[----:B-1----:R-:W-:Y:S01]  /*3650*/  @!P5 IMAD R3, R60, R155, R12 ;  /* 0x0000009b3c03d224 */ /* 0x002fe200078e020c */
[----:B------:R-:W-:Y:S04]  /*3660*/  BSSY B1, `(.L_x_111) ;  /* 0x0000006000017945 */ /* 0x000fe80003800000 */
[----:B------:R1:W-:Y:S01]  /*3670*/  @!P5 STG.E.U8 desc[UR36][R4.64+0x48], R3 ;  /* 0x000048030400d986 */ /* 0x0003e2000c101124 */
[----:B------:R-:W-:Y:S05]  /*3680*/  @P2 BRA `(.L_x_112) ;  /* 0x00000000000c2947 */ /* 0x000fea0003800000 */
[----:B--2---:R-:W1:Y:S02]  /*3690*/  LDG.E.U8 R157, desc[UR36][R8.64+0x49] ;  /* 0x00004924089d7981 */ /* 0x004e64000c1e1100 */
[----:B-1----:R-:W-:-:S05]  /*36a0*/  PRMT R3, R157, 0x8880, RZ ;  /* 0x000088809d037816 */ /* 0x002fca00000000ff */
[----:B------:R-:W-:-:S07]  /*36b0*/  IMAD R12, R3, R156, RZ ;  /* 0x0000009c030c7224 */ /* 0x000fce00078e02ff */
.L_x_112:
[----:B------:R-:W-:Y:S05]  /*36c0*/  BSYNC B1 ;  /* 0x0000000000017941 */ /* 0x000fea0003800000 */
.L_x_111:
        /* <DEDUP_REMOVED lines=11> */
.L_x_114:
[----:B------:R-:W-:Y:S05]  /*3780*/  BSYNC B1 ;  /* 0x0000000000017941 */ /* 0x000fea0003800000 */
.L_x_113:
[----:B-1----:R-:W-:Y:S01]  /*3790*/  @!P4 IMAD R3, R62, R155, R12 ;  /* 0x0000009b3e03c224 */ /* 0x002fe200078e020c */
[----:B------:R-:W-:Y:S04]  /*37a0*/  BSSY B1, `(.L_x_115) ;  /* 0x0000006000017945 */ /* 0x000fe80003800000 */
[----:B------:R1:W-:Y:S01]  /*37b0*/  @!P4 STG.E.U8 desc[UR36][R6.64+0x48], R3 ;  /* 0x000048030600c986 */ /* 0x0003e2000c101124 */
[----:B------:R-:W-:Y:S05]  /*37c0*/  @P3 BRA `(.L_x_116) ;  /* 0x00000000000c3947 */ /* 0x000fea0003800000 */
[----:B--2---:R-:W1:Y:S02]  /*37d0*/  LDG.E.U8 R157, desc[UR36][R10.64+0x49] ;  /* 0x000049240a9d7981 */ /* 0x004e64000c1e1100 */
[----:B-1----:R-:W-:-:S05]  /*37e0*/  PRMT R3, R157, 0x8880, RZ ;  /* 0x000088809d037816 */ /* 0x002fca00000000ff */
[----:B------:R-:W-:-:S07]  /*37f0*/  IMAD R12, R3, R156, RZ ;  /* 0x0000009c030c7224 */ /* 0x000fce00078e02ff */
.L_x_116:
[----:B------:R-:W-:Y:S05]  /*3800*/  BSYNC B1 ;  /* 0x0000000000017941 */ /* 0x000fea0003800000 */
.L_x_115:
[----:B------:R-:W-:Y:S01]  /*3810*/  @!P3 IMAD R63, R63, R155, R12 ;  /* 0x0000009b3f3fb224 */ /* 0x000fe200078e020c */
[----:B------:R-:W-:Y:S04]  /*3820*/  BSSY B1, `(.L_x_117) ;  /* 0x0000006000017945 */ /* 0x000fe80003800000 */
[----:B------:R0:W-:Y:S01]  /*3830*/  @!P3 STG.E.U8 desc[UR36][R6.64+0x49], R63 ;  /* 0x0000493f0600b986 */ /* 0x0001e2000c101124 */
[----:B------:R-:W-:Y:S05]  /*3840*/  @P5 BRA `(.L_x_118) ;  /* 0x00000000000c5947 */ /* 0x000fea0003800000 */
[----:B--2---:R-:W1:Y:S02]  /*3850*/  LDG.E.U8 R157, desc[UR36][R8.64+0x50] ;  /* 0x00005024089d7981 */ /* 0x004e64000c1e1100 */
[----:B-1----:R-:W-:-:S05]  /*3860*/  PRMT R3, R157, 0x8880, RZ ;  /* 0x000088809d037816 */ /* 0x002fca00000000ff */
[----:B------:R-:W-:-:S07]  /*3870*/  IMAD R12, R3, R156, RZ ;  /* 0x0000009c030c7224 */ /* 0x000fce00078e02ff */
.L_x_118:
[----:B------:R-:W-:Y:S05]  /*3880*/  BSYNC B1 ;  /* 0x0000000000017941 */ /* 0x000fea0003800000 */
.L_x_117:
[----:B-1----:R-:W-:Y:S01]  /*3890*/  @!P5 IMAD R3, R64, R155, R12 ;  /* 0x0000009b4003d224 */ /* 0x002fe200078e020c */
[----:B------:R-:W-:Y:S04]  /*38a0*/  BSSY B1, `(.L_x_119) ;  /* 0x0000006000017945 */ /* 0x000fe80003800000 */
[----:B------:R1:W-:Y:S01]  /*38b0*/  @!P5 STG.E.U8 desc[UR36][R4.64+0x50], R3 ;  /* 0x000050030400d986 */ /* 0x0003e2000c101124 */
[----:B------:R-:W-:Y:S05]  /*38c0*/  @P2 BRA `(.L_x_120) ;  /* 0x00000000000c2947 */ /* 0x000fea0003800000 */
[----:B--2---:R-:W1:Y:S02]  /*38d0*/  LDG.E.U8 R157, desc[UR36][R8.64+0x51] ;  /* 0x00005124089d7981 */ /* 0x004e64000c1e1100 */
[----:B-1----:R-:W-:-:S05]  /*38e0*/  PRMT R3, R157, 0x8880, RZ ;  /* 0x000088809d037816 */ /* 0x002fca00000000ff */
[----:B------:R-:W-:-:S07]  /*38f0*/  IMAD R12, R3, R156, RZ ;  /* 0x0000009c030c7224 */ /* 0x000fce00078e02ff */
.L_x_120:
[----:B------:R-:W-:Y:S05]  /*3900*/  BSYNC B1 ;  /* 0x0000000000017941 */ /* 0x000fea0003800000 */
.L_x_119:
        /* <DEDUP_REMOVED lines=11> */
.L_x_122:
[----:B------:R-:W-:Y:S05]  /*39c0*/  BSYNC B1 ;  /* 0x0000000000017941 */ /* 0x000fea0003800000 */
.L_x_121:
[----:B-1----:R-:W-:Y:S01]  /*39d0*/  @!P4 IMAD R3, R66, R155, R12 ;  /* 0x0000009b4203c224 */ /* 0x002fe200078e020c */
[----:B------:R-:W-:Y:S04]  /*39e0*/  BSSY B1, `(.L_x_123) ;  /* 0x0000006000017945 */ /* 0x000fe80003800000 */
[----:B------:R1:W-:Y:S01]  /*39f0*/  @!P4 STG.E.U8 desc[UR36][R6.64+0x50], R3 ;  /* 0x000050030600c986 */ /* 0x0003e2000c101124 */
[----:B------:R-:W-:Y:S05]  /*3a00*/  @P3 BRA `(.L_x_124) ;  /* 0x00000000000c3947 */ /* 0x000fea0003800000 */
[----:B--2---:R-:W1:Y:S02]  /*3a10*/  LDG.E.U8 R157, desc[UR36][R10.64+0x51] ;  /* 0x000051240a9d7981 */ /* 0x004e64000c1e1100 */
[----:B-1----:R-:W-:-:S05]  /*3a20*/  PRMT R3, R157, 0x8880, RZ ;  /* 0x000088809d037816 */ /* 0x002fca00000000ff */
[----:B------:R-:W-:-:S07]  /*3a30*/  IMAD R12, R3, R156, RZ ;  /* 0x0000009c030c7224 */ /* 0x000fce00078e02ff */
.L_x_124:
[----:B------:R-:W-:Y:S05]  /*3a40*/  BSYNC B1 ;  /* 0x0000000000017941 */ /* 0x000fea0003800000 */
.L_x_123:
[----:B------:R-:W-:Y:S01]  /*3a50*/  @!P3 IMAD R67, R67, R155, R12 ;  /* 0x0000009b4343b224 */ /* 0x000fe200078e020c */
[----:B------:R-:W-:Y:S04]  /*3a60*/  BSSY B1, `(.L_x_125) ;  /* 0x0000006000017945 */ /* 0x000fe80003800000 */
[----:B------:R0:W-:Y:S01]  /*3a70*/  @!P3 STG.E.U8 desc[UR36][R6.64+0x51], R67 ;  /* 0x000051430600b986 */ /* 0x0001e2000c101124 */
[----:B------:R-:W-:Y:S05]  /*3a80*/  @P5 BRA `(.L_x_126) ;  /* 0x00000000000c5947 */ /* 0x000fea0003800000 */
[----:B--2---:R-:W1:Y:S02]  /*3a90*/  LDG.E.U8 R157, desc[UR36][R8.64+0x58] ;  /* 0x00005824089d7981 */ /* 0x004e64000c1e1100 */
[----:B-1----:R-:W-:-:S05]  /*3aa0*/  PRMT R3, R157, 0x8880, RZ ;  /* 0x000088809d037816 */ /* 0x002fca00000000ff */
[----:B------:R-:W-:-:S07]  /*3ab0*/  IMAD R12, R3, R156, RZ ;  /* 0x0000009c030c7224 */ /* 0x000fce00078e02ff */
.L_x_126:
[----:B------:R-:W-:Y:S05]  /*3ac0*/  BSYNC B1 ;  /* 0x0000000000017941 */ /* 0x000fea0003800000 */
.L_x_125:
[----:B-1----:R-:W-:Y:S01]  /*3ad0*/  @!P5 IMAD R3, R68, R155, R12 ;  /* 0x0000009b4403d224 */ /* 0x002fe200078e020c */
[----:B------:R-:W-:Y:S04]  /*3ae0*/  BSSY B1, `(.L_x_127) ;  /* 0x0000006000017945 */ /* 0x000fe80003800000 */
[----:B------:R1:W-:Y:S01]  /*3af0*/  @!P5 STG.E.U8 desc[UR36][R4.64+0x58], R3 ;  /* 0x000058030400d986 */ /* 0x0003e2000c101124 */
[----:B------:R-:W-:Y:S05]  /*3b00*/  @P2 BRA `(.L_x_128) ;  /* 0x00000000000c2947 */ /* 0x000fea0003800000 */
[----:B--2---:R-:W1:Y:S02]  /*3b10*/  LDG.E.U8 R157, desc[UR36][R8.64+0x59] ;  /* 0x00005924089d7981 */ /* 0x004e64000c1e1100 */
[----:B-1----:R-:W-:-:S05]  /*3b20*/  PRMT R3, R157, 0x8880, RZ ;  /* 0x000088809d037816 */ /* 0x002fca00000000ff */
[----:B------:R-:W-:-:S07]  /*3b30*/  IMAD R12, R3, R156, RZ ;  /* 0x0000009c030c7224 */ /* 0x000fce00078e02ff */
.L_x_128:
[----:B------:R-:W-:Y:S05]  /*3b40*/  BSYNC B1 ;  /* 0x0000000000017941 */ /* 0x000fea0003800000 */
.L_x_127:
        /* <DEDUP_REMOVED lines=11> */
.L_x_130:
[----:B------:R-:W-:Y:S05]  /*3c00*/  BSYNC B1 ;  /* 0x0000000000017941 */ /* 0x000fea0003800000 */
.L_x_129:
[----:B-1----:R-:W-:Y:S01]  /*3c10*/  @!P4 IMAD R3, R70, R155, R12 ;  /* 0x0000009b4603c224 */ /* 0x002fe200078e020c */
[----:B------:R-:W-:Y:S04]  /*3c20*/  BSSY B1, `(.L_x_131) ;  /* 0x0000006000017945 */ /* 0x000fe80003800000 */
[----:B------:R1:W-:Y:S01]  /*3c30*/  @!P4 STG.E.U8 desc[UR36][R6.64+0x58], R3 ;  /* 0x000058030600c986 */ /* 0x0003e2000c101124 */
[----:B------:R-:W-:Y:S05]  /*3c40*/  @P3 BRA `(.L_x_132) ;  /* 0x00000000000c3947 */ /* 0x000fea0003800000 */
[----:B--2---:R-:W1:Y:S02]  /*3c50*/  LDG.E.U8 R157, desc[UR36][R10.64+0x59] ;  /* 0x000059240a9d7981 */ /* 0x004e64000c1e1100 */
[----:B-1----:R-:W-:-:S05]  /*3c60*/  PRMT R3, R157, 0x8880, RZ ;  /* 0x000088809d037816 */ /* 0x002fca00000000ff */
[----:B------:R-:W-:-:S07]  /*3c70*/  IMAD R12, R3, R156, RZ ;  /* 0x0000009c030c7224 */ /* 0x000fce00078e02ff */
.L_x_132:
[----:B------:R-:W-:Y:S05]  /*3c80*/  BSYNC B1 ;  /* 0x0000000000017941 */ /* 0x000fea0003800000 */
.L_x_131:
[----:B------:R-:W-:Y:S01]  /*3c90*/  @!P3 IMAD R71, R71, R155, R12 ;  /* 0x0000009b4747b224 */ /* 0x000fe200078e020c */
[----:B------:R-:W-:Y:S04]  /*3ca0*/  BSSY B1, `(.L_x_133) ;  /* 0x0000006000017945 */ /* 0x000fe80003800000 */
[----:B------:R0:W-:Y:S01]  /*3cb0*/  @!P3 STG.E.U8 desc[UR36][R6.64+0x59], R71 ;  /* 0x000059470600b986 */ /* 0x0001e2000c101124 */
[----:B------:R-:W-:Y:S05]  /*3cc0*/  @P5 BRA `(.L_x_134) ;  /* 0x00000000000c5947 */ /* 0x000fea0003800000 */
[----:B--2---:R-:W1:Y:S02]  /*3cd0*/  LDG.E.U8 R157, desc[UR36][R8.64+0x60] ;  /* 0x00006024089d7981 */ /* 0x004e64000c1e1100 */
[----:B-1----:R-:W-:-:S05]  /*3ce0*/  PRMT R3, R157, 0x8880, RZ ;  /* 0x000088809d037816 */ /* 0x002fca00000000ff */
[----:B------:R-:W-:-:S07]  /*3cf0*/  IMAD R12, R3, R156, RZ ;  /* 0x0000009c030c7224 */ /* 0x000fce00078e02ff */
.L_x_134:
[----:B------:R-:W-:Y:S05]  /*3d00*/  BSYNC B1 ;  /* 0x0000000000017941 */ /* 0x000fea0003800000 */
.L_x_133:
[----:B-1----:R-:W-:Y:S01]  /*3d10*/  @!P5 IMAD R3, R72, R155, R12 ;  /* 0x0000009b4803d224 */ /* 0x002fe200078e020c */
[----:B------:R-:W-:Y:S04]  /*3d20*/  BSSY B1, `(.L_x_135) ;  /* 0x0000006000017945 */ /* 0x000fe80003800000 */
[----:B------:R1:W-:Y:S01]  /*3d30*/  @!P5 STG.E.U8 desc[UR36][R4.64+0x60], R3 ;  /* 0x000060030400d986 */ /* 0x0003e2000c101124 */
[----:B------:R-:W-:Y:S05]  /*3d40*/  @P2 BRA `(.L_x_136) ;  /* 0x00000000000c2947 */ /* 0x000fea0003800000 */
[----:B--2---:R-:W1:Y:S02]  /*3d50*/  LDG.E.U8 R157, desc[UR36][R8.64+0x61] ;  /* 0x00006124089d7981 */ /* 0x004e64000c1e1100 */
[----:B-1----:R-:W-:-:S05]  /*3d60*/  PRMT R3, R157, 0x8880, RZ ;  /* 0x000088809d037816 */ /* 0x002fca00000000ff */
[----:B------:R-:W-:-:S07]  /*3d70*/  IMAD R12, R3, R156, RZ ;  /* 0x0000009c030c7224 */ /* 0x000fce00078e02ff */
.L_x_136:
[----:B------:R-:W-:Y:S05]  /*3d80*/  BSYNC B1 ;  /* 0x0000000000017941 */ /* 0x000fea0003800000 */
.L_x_135:
        /* <DEDUP_REMOVED lines=11> */
.L_x_138:
[----:B------:R-:W-:Y:S05]  /*3e40*/  BSYNC B1 ;  /* 0x0000000000017941 */ /* 0x000fea0003800000 */
.L_x_137:
[----:B-1----:R-:W-:Y:S01]  /*3e50*/  @!P4 IMAD R3, R74, R155, R12 ;  /* 0x0000009b4a03c224 */ /* 0x002fe200078e020c */
[----:B------:R-:W-:Y:S04]  /*3e60*/  BSSY B1, `(.L_x_139) ;  /* 0x0000006000017945 */ /* 0x000fe80003800000 */
[----:B------:R1:W-:Y:S01]  /*3e70*/  @!P4 STG.E.U8 desc[UR36][R6.64+0x60], R3 ;  /* 0x000060030600c986 */ /* 0x0003e2000c101124 */
[----:B------:R-:W-:Y:S05]  /*3e80*/  @P3 BRA `(.L_x_140) ;  /* 0x00000000000c3947 */ /* 0x000fea0003800000 */
[----:B--2---:R-:W1:Y:S02]  /*3e90*/  LDG.E.U8 R157, desc[UR36][R10.64+0x61] ;  /* 0x000061240a9d7981 */ /* 0x004e64000c1e1100 */
[----:B-1----:R-:W-:-:S05]  /*3ea0*/  PRMT R3, R157, 0x8880, RZ ;  /* 0x000088809d037816 */ /* 0x002fca00000000ff */
[----:B------:R-:W-:-:S07]  /*3eb0*/  IMAD R12, R3, R156, RZ ;  /* 0x0000009c030c7224 */ /* 0x000fce00078e02ff */
.L_x_140:
[----:B------:R-:W-:Y:S05]  /*3ec0*/  BSYNC B1 ;  /* 0x0000000000017941 */ /* 0x000fea0003800000 */
.L_x_139:
[----:B------:R-:W-:Y:S01]  /*3ed0*/  @!P3 IMAD R75, R75, R155, R12 ;  /* 0x0000009b4b4bb224 */ /* 0x000fe200078e020c */
[----:B------:R-:W-:Y:S04]  /*3ee0*/  BSSY B1, `(.L_x_141) ;  /* 0x0000006000017945 */ /* 0x000fe80003800000 */
[----:B------:R0:W-:Y:S01]  /*3ef0*/  @!P3 STG.E.U8 desc[UR36][R6.64+0x61], R75 ;  /* 0x0000614b0600b986 */ /* 0x0001e2000c101124 */
[----:B------:R-:W-:Y:S05]  /*3f00*/  @P5 BRA `(.L_x_142) ;  /* 0x00000000000c5947 */ /* 0x000fea0003800000 */
[----:B--2---:R-:W1:Y:S02]  /*3f10*/  LDG.E.U8 R157, desc[UR36][R8.64+0x68] ;  /* 0x00006824089d7981 */ /* 0x004e64000c1e1100 */
[----:B-1----:R-:W-:-:S05]  /*3f20*/  PRMT R3, R157, 0x8880, RZ ;  /* 0x000088809d037816 */ /* 0x002fca00000000ff */
[----:B------:R-:W-:-:S07]  /*3f30*/  IMAD R12, R3, R156, RZ ;  /* 0x0000009c030c7224 */ /* 0x000fce00078e02ff */
.L_x_142:
[----:B------:R-:W-:Y:S05]  /*3f40*/  BSYNC B1 ;  /* 0x0000000000017941 */ /* 0x000fea0003800000 */
.L_x_141:
[----:B-1----:R-:W-:Y:S01]  /*3f50*/  @!P5 IMAD R3, R76, R155, R12 ;  /* 0x0000009b4c03d224 */ /* 0x002fe200078e020c */
[----:B------:R-:W-:Y:S04]  /*3f60*/  BSSY B1, `(.L_x_143) ;  /* 0x0000006000017945 */ /* 0x000fe80003800000 */
[----:B------:R1:W-:Y:S01]  /*3f70*/  @!P5 STG.E.U8 desc[UR36][R4.64+0x68], R3 ;  /* 0x000068030400d986 */ /* 0x0003e2000c101124 */
[----:B------:R-:W-:Y:S05]  /*3f80*/  @P2 BRA `(.L_x_144) ;  /* 0x00000000000c2947 */ /* 0x000fea0003800000 */
[----:B--2---:R-:W1:Y:S02]  /*3f90*/  LDG.E.U8 R157, desc[UR36][R8.64+0x69] ;  /* 0x00006924089d7981 */ /* 0x004e64000c1e1100 */
[----:B-1----:R-:W-:-:S05]  /*3fa0*/  PRMT R3, R157, 0x8880, RZ ;  /* 0x000088809d037816 */ /* 0x002fca00000000ff */
[----:B------:R-:W-:-:S07]  /*3fb0*/  IMAD R12, R3, R156, RZ ;  /* 0x0000009c030c7224 */ /* 0x000fce00078e02ff */
.L_x_144:
[----:B------:R-:W-:Y:S05]  /*3fc0*/  BSYNC B1 ;  /* 0x0000000000017941 */ /* 0x000fea0003800000 */
.L_x_143:
        /* <DEDUP_REMOVED lines=11> */
.L_x_146:
[----:B------:R-:W-:Y:S05]  /*4080*/  BSYNC B1 ;  /* 0x0000000000017941 */ /* 0x000fea0003800000 */
.L_x_145:
[----:B-1----:R-:W-:Y:S01]  /*4090*/  @!P4 IMAD R3, R78, R155, R12 ;  /* 0x0000009b4e03c224 */ /* 0x002fe200078e020c */
[----:B------:R-:W-:Y:S04]  /*40a0*/  BSSY B1, `(.L_x_147) ;  /* 0x0000006000017945 */ /* 0x000fe80003800000 */
[----:B------:R1:W-:Y:S01]  /*40b0*/  @!P4 STG.E.U8 desc[UR36][R6.64+0x68], R3 ;  /* 0x000068030600c986 */ /* 0x0003e2000c101124 */
[----:B------:R-:W-:Y:S05]  /*40c0*/  @P3 BRA `(.L_x_148) ;  /* 0x00000000000c3947 */ /* 0x000fea0003800000 */
[----:B--2---:R-:W1:Y:S02]  /*40d0*/  LDG.E.U8 R157, desc[UR36][R10.64+0x69] ;  /* 0x000069240a9d7981 */ /* 0x004e64000c1e1100 */
[----:B-1----:R-:W-:-:S05]  /*40e0*/  PRMT R3, R157, 0x8880, RZ ;  /* 0x000088809d037816 */ /* 0x002fca00000000ff */
[----:B------:R-:W-:-:S07]  /*40f0*/  IMAD R12, R3, R156, RZ ;  /* 0x0000009c030c7224 */ /* 0x000fce00078e02ff */
.L_x_148:
[----:B------:R-:W-:Y:S05]  /*4100*/  BSYNC B1 ;  /* 0x0000000000017941 */ /* 0x000fea0003800000 */
.L_x_147:
[----:B------:R-:W-:Y:S01]  /*4110*/  @!P3 IMAD R79, R79, R155, R12 ;  /* 0x0000009b4f4fb224 */ /* 0x000fe200078e020c */
[----:B------:R-:W-:Y:S04]  /*4120*/  BSSY B1, `(.L_x_149) ;  /* 0x0000006000017945 */ /* 0x000fe80003800000 */
[----:B------:R0:W-:Y:S01]  /*4130*/  @!P3 STG.E.U8 desc[UR36][R6.64+0x69], R79 ;  /* 0x0000694f0600b986 */ /* 0x0001e2000c101124 */
[----:B------:R-:W-:Y:S05]  /*4140*/  @P5 BRA `(.L_x_150) ;  /* 0x00000000000c5947 */ /* 0x000fea0003800000 */
[----:B--2---:R-:W1:Y:S02]  /*4150*/  LDG.E.U8 R157, desc[UR36][R8.64+0x70] ;  /* 0x00007024089d7981 */ /* 0x004e64000c1e1100 */
[----:B-1----:R-:W-:-:S05]  /*4160*/  PRMT R3, R157, 0x8880, RZ ;  /* 0x000088809d037816 */ /* 0x002fca00000000ff */
[----:B------:R-:W-:-:S07]  /*4170*/  IMAD R12, R3, R156, RZ ;  /* 0x0000009c030c7224 */ /* 0x000fce00078e02ff */
.L_x_150:
[----:B------:R-:W-:Y:S05]  /*4180*/  BSYNC B1 ;  /* 0x0000000000017941 */ /* 0x000fea0003800000 */
.L_x_149:
[----:B-1----:R-:W-:Y:S01]  /*4190*/  @!P5 IMAD R3, R80, R155, R12 ;  /* 0x0000009b5003d224 */ /* 0x002fe200078e020c */
[----:B------:R-:W-:Y:S04]  /*41a0*/  BSSY B1, `(.L_x_151) ;  /* 0x0000006000017945 */ /* 0x000fe80003800000 */
[----:B------:R1:W-:Y:S01]  /*41b0*/  @!P5 STG.E.U8 desc[UR36][R4.64+0x70], R3 ;  /* 0x000070030400d986 */ /* 0x0003e2000c101124 */
[----:B------:R-:W-:Y:S05]  /*41c0*/  @P2 BRA `(.L_x_152) ;  /* 0x00000000000c2947 */ /* 0x000fea0003800000 */
[----:B--2---:R-:W1:Y:S02]  /*41d0*/  LDG.E.U8 R157, desc[UR36][R8.64+0x71] ;  /* 0x00007124089d7981 */ /* 0x004e64000c1e1100 */
[----:B-1----:R-:W-:-:S05]  /*41e0*/  PRMT R3, R157, 0x8880, RZ ;  /* 0x000088809d037816 */ /* 0x002fca00000000ff */
[----:B------:R-:W-:-:S07]  /*41f0*/  IMAD R12, R3, R156, RZ ;  /* 0x0000009c030c7224 */ /* 0x000fce00078e02ff */
.L_x_152:
[----:B------:R-:W-:Y:S05]  /*4200*/  BSYNC B1 ;  /* 0x0000000000017941 */ /* 0x000fea0003800000 */
.L_x_151:
        /* <DEDUP_REMOVED lines=11> */
.L_x_154:
[----:B------:R-:W-:Y:S05]  /*42c0*/  BSYNC B1 ;  /* 0x0000000000017941 */ /* 0x000fea0003800000 */
.L_x_153:
[----:B-1----:R-:W-:Y:S01]  /*42d0*/  @!P4 IMAD R3, R82, R155, R12 ;  /* 0x0000009b5203c224 */ /* 0x002fe200078e020c */
[----:B------:R-:W-:Y:S04]  /*42e0*/  BSSY B1, `(.L_x_155) ;  /* 0x0000006000017945 */ /* 0x000fe80003800000 */
[----:B------:R1:W-:Y:S01]  /*42f0*/  @!P4 STG.E.U8 desc[UR36][R6.64+0x70], R3 ;  /* 0x000070030600c986 */ /* 0x0003e2000c101124 */
[----:B------:R-:W-:Y:S05]  /*4300*/  @P3 BRA `(.L_x_156) ;  /* 0x00000000000c3947 */ /* 0x000fea0003800000 */
[----:B--2---:R-:W1:Y:S02]  /*4310*/  LDG.E.U8 R157, desc[UR36][R10.64+0x71] ;  /* 0x000071240a9d7981 */ /* 0x004e64000c1e1100 */
[----:B-1----:R-:W-:-:S05]  /*4320*/  PRMT R3, R157, 0x8880, RZ ;  /* 0x000088809d037816 */ /* 0x002fca00000000ff */
[----:B------:R-:W-:-:S07]  /*4330*/  IMAD R12, R3, R156, RZ ;  /* 0x0000009c030c7224 */ /* 0x000fce00078e02ff */
.L_x_156:
[----:B------:R-:W-:Y:S05]  /*4340*/  BSYNC B1 ;  /* 0x0000000000017941 */ /* 0x000fea0003800000 */
.L_x_155:
[----:B------:R-:W-:Y:S01]  /*4350*/  @!P3 IMAD R83, R83, R155, R12 ;  /* 0x0000009b5353b224 */ /* 0x000fe200078e020c */
[----:B------:R-:W-:Y:S04]  /*4360*/  BSSY B1, `(.L_x_157) ;  /* 0x0000006000017945 */ /* 0x000fe80003800000 */
[----:B------:R0:W-:Y:S01]  /*4370*/  @!P3 STG.E.U8 desc[UR36][R6.64+0x71], R83 ;  /* 0x000071530600b986 */ /* 0x0001e2000c101124 */
[----:B------:R-:W-:Y:S05]  /*4380*/  @P5 BRA `(.L_x_158) ;  /* 0x00000000000c5947 */ /* 0x000fea0003800000 */
[----:B--2---:R-:W1:Y:S02]  /*4390*/  LDG.E.U8 R157, desc[UR36][R8.64+0x78] ;  /* 0x00007824089d7981 */ /* 0x004e64000c1e1100 */
[----:B-1----:R-:W-:-:S05]  /*43a0*/  PRMT R3, R157, 0x8880, RZ ;  /* 0x000088809d037816 */ /* 0x002fca00000000ff */
[----:B------:R-:W-:-:S07]  /*43b0*/  IMAD R12, R3, R156, RZ ;  /* 0x0000009c030c7224 */ /* 0x000fce00078e02ff */
.L_x_158:
[----:B------:R-:W-:Y:S05]  /*43c0*/  BSYNC B1 ;  /* 0x0000000000017941 */ /* 0x000fea0003800000 */
.L_x_157:
[----:B-1----:R-:W-:Y:S01]  /*43d0*/  @!P5 IMAD R3, R84, R155, R12 ;  /* 0x0000009b5403d224 */ /* 0x002fe200078e020c */
[----:B------:R-:W-:Y:S04]  /*43e0*/  BSSY B1, `(.L_x_159) ;  /* 0x0000006000017945 */ /* 0x000fe80003800000 */
[----:B------:R1:W-:Y:S01]  /*43f0*/  @!P5 STG.E.U8 desc[UR36][R4.64+0x78], R3 ;  /* 0x000078030400d986 */ /* 0x0003e2000c101124 */
[----:B------:R-:W-:Y:S05]  /*4400*/  @P2 BRA `(.L_x_160) ;  /* 0x00000000000c2947 */ /* 0x000fea0003800000 */
[----:B--2---:R-:W1:Y:S02]  /*4410*/  LDG.E.U8 R157, desc[UR36][R8.64+0x79] ;  /* 0x00007924089d7981 */ /* 0x004e64000c1e1100 */
[----:B-1----:R-:W-:-:S05]  /*4420*/  PRMT R3, R157, 0x8880, RZ ;  /* 0x000088809d037816 */ /* 0x002fca00000000ff */
[----:B------:R-:W-:-:S07]  /*4430*/  IMAD R12, R3, R156, RZ ;  /* 0x0000009c030c7224 */ /* 0x000fce00078e02ff */
.L_x_160:
[----:B------:R-:W-:Y:S05]  /*4440*/  BSYNC B1 ;  /* 0x0000000000017941 */ /* 0x000fea0003800000 */
.L_x_159:
        /* <DEDUP_REMOVED lines=11> */
.L_x_162:
[----:B------:R-:W-:Y:S05]  /*4500*/  BSYNC B1 ;  /* 0x0000000000017941 */ /* 0x000fea0003800000 */
.L_x_161:
[----:B-1----:R-:W-:Y:S01]  /*4510*/  @!P4 IMAD R3, R86, R155, R12 ;  /* 0x0000009b5603c224 */ /* 0x002fe200078e020c */
[----:B------:R-:W-:Y:S04]  /*4520*/  BSSY B1, `(.L_x_163) ;  /* 0x0000006000017945 */ /* 0x000fe80003800000 */
[----:B------:R1:W-:Y:S01]  /*4530*/  @!P4 STG.E.U8 desc[UR36][R6.64+0x78], R3 ;  /* 0x000078030600c986 */ /* 0x0003e2000c101124 */
[----:B------:R-:W-:Y:S05]  /*4540*/  @P3 BRA `(.L_x_164) ;  /* 0x00000000000c3947 */ /* 0x000fea0003800000 */
[----:B--2---:R-:W1:Y:S02]  /*4550*/  LDG.E.U8 R157, desc[UR36][R10.64+0x79] ;  /* 0x000079240a9d7981 */ /* 0x004e64000c1e1100 */
[----:B-1----:R-:W-:-:S05]  /*4560*/  PRMT R3, R157, 0x8880, RZ ;  /* 0x000088809d037816 */ /* 0x002fca00000000ff */
[----:B------:R-:W-:-:S07]  /*4570*/  IMAD R12, R3, R156, RZ ;  /* 0x0000009c030c7224 */ /* 0x000fce00078e02ff */
.L_x_164:
[----:B------:R-:W-:Y:S05]  /*4580*/  BSYNC B1 ;  /* 0x0000000000017941 */ /* 0x000fea0003800000 */
.L_x_163:
[----:B------:R-:W-:Y:S01]  /*4590*/  @!P3 IMAD R87, R87, R155, R12 ;  /* 0x0000009b5757b224 */ /* 0x000fe200078e020c */
[----:B------:R-:W-:Y:S04]  /*45a0*/  BSSY B1, `(.L_x_165) ;  /* 0x0000006000017945 */ /* 0x000fe80003800000 */
[----:B------:R0:W-:Y:S01]  /*45b0*/  @!P3 STG.E.U8 desc[UR36][R6.64+0x79], R87 ;  /* 0x000079570600b986 */ /* 0x0001e2000c101124 */
[----:B------:R-:W-:Y:S05]  /*45c0*/  @P5 BRA `(.L_x_166) ;  /* 0x00000000000c5947 */ /* 0x000fea0003800000 */
[----:B--2---:R-:W1:Y:S02]  /*45d0*/  LDG.E.U8 R157, desc[UR36][R8.64+0x80] ;  /* 0x00008024089d7981 */ /* 0x004e64000c1e1100 */
[----:B-1----:R-:W-:-:S05]  /*45e0*/  PRMT R3, R157, 0x8880, RZ ;  /* 0x000088809d037816 */ /* 0x002fca00000000ff */
[----:B------:R-:W-:-:S07]  /*45f0*/  IMAD R12, R3, R156, RZ ;  /* 0x0000009c030c7224 */ /* 0x000fce00078e02ff */
.L_x_166:
[----:B------:R-:W-:Y:S05]  /*4600*/  BSYNC B1 ;  /* 0x0000000000017941 */ /* 0x000fea0003800000 */
.L_x_165:
[----:B-1----:R-:W-:Y:S01]  /*4610*/  @!P5 IMAD R3, R88, R155, R12 ;  /* 0x0000009b5803d224 */ /* 0x002fe200078e020c */
[----:B------:R-:W-:Y:S04]  /*4620*/  BSSY B1, `(.L_x_167) ;  /* 0x0000006000017945 */ /* 0x000fe80003800000 */
[----:B------:R1:W-:Y:S01]  /*4630*/  @!P5 STG.E.U8 desc[UR36][R4.64+0x80], R3 ;  /* 0x000080030400d986 */ /* 0x0003e2000c101124 */
[----:B------:R-:W-:Y:S05]  /*4640*/  @P2 BRA `(.L_x_168) ;  /* 0x00000000000c2947 */ /* 0x000fea0003800000 */
[----:B--2---:R-:W1:Y:S02]  /*4650*/  LDG.E.U8 R157, desc[UR36][R8.64+0x81] ;  /* 0x00008124089d7981 */ /* 0x004e64000c1e1100 */
[----:B-1----:R-:W-:-:S05]  /*4660*/  PRMT R3, R157, 0x8880, RZ ;  /* 0x000088809d037816 */ /* 0x002fca00000000ff */
[----:B------:R-:W-:-:S07]  /*4670*/  IMAD R12, R3, R156, RZ ;  /* 0x0000009c030c7224 */ /* 0x000fce00078e02ff */
.L_x_168:
[----:B------:R-:W-:Y:S05]  /*4680*/  BSYNC B1 ;  /* 0x0000000000017941 */ /* 0x000fea0003800000 */
.L_x_167:
        /* <DEDUP_REMOVED lines=11> */
.L_x_170:
[----:B------:R-:W-:Y:S05]  /*4740*/  BSYNC B1 ;  /* 0x0000000000017941 */ /* 0x000fea0003800000 */
.L_x_169:
[----:B-1----:R-:W-:Y:S01]  /*4750*/  @!P4 IMAD R3, R90, R155, R12 ;  /* 0x0000009b5a03c224 */ /* 0x002fe200078e020c */
[----:B------:R-:W-:Y:S04]  /*4760*/  BSSY B1, `(.L_x_171) ;  /* 0x0000006000017945 */ /* 0x000fe80003800000 */
[----:B------:R1:W-:Y:S01]  /*4770*/  @!P4 STG.E.U8 desc[UR36][R6.64+0x80], R3 ;  /* 0x000080030600c986 */ /* 0x0003e2000c101124 */
[----:B------:R-:W-:Y:S05]  /*4780*/  @P3 BRA `(.L_x_172) ;  /* 0x00000000000c3947 */ /* 0x000fea0003800000 */
[----:B--2---:R-:W1:Y:S02]  /*4790*/  LDG.E.U8 R157, desc[UR36][R10.64+0x81] ;  /* 0x000081240a9d7981 */ /* 0x004e64000c1e1100 */
[----:B-1----:R-:W-:-:S05]  /*47a0*/  PRMT R3, R157, 0x8880, RZ ;  /* 0x000088809d037816 */ /* 0x002fca00000000ff */
[----:B------:R-:W-:-:S07]  /*47b0*/  IMAD R12, R3, R156, RZ ;  /* 0x0000009c030c7224 */ /* 0x000fce00078e02ff */
.L_x_172:
[----:B------:R-:W-:Y:S05]  /*47c0*/  BSYNC B1 ;  /* 0x0000000000017941 */ /* 0x000fea0003800000 */
.L_x_171:
[----:B------:R-:W-:Y:S01]  /*47d0*/  @!P3 IMAD R91, R91, R155, R12 ;  /* 0x0000009b5b5bb224 */ /* 0x000fe200078e020c */
[----:B------:R-:W-:Y:S04]  /*47e0*/  BSSY B1, `(.L_x_173) ;  /* 0x0000006000017945 */ /* 0x000fe80003800000 */
[----:B------:R0:W-:Y:S01]  /*47f0*/  @!P3 STG.E.U8 desc[UR36][R6.64+0x81], R91 ;  /* 0x0000815b0600b986 */ /* 0x0001e2000c101124 */
[----:B------:R-:W-:Y:S05]  /*4800*/  @P5 BRA `(.L_x_174) ;  /* 0x00000000000c5947 */ /* 0x000fea0003800000 */
[----:B--2---:R-:W1:Y:S02]  /*4810*/  LDG.E.U8 R157, desc[UR36][R8.64+0x88] ;  /* 0x00008824089d7981 */ /* 0x004e64000c1e1100 */
[----:B-1----:R-:W-:-:S05]  /*4820*/  PRMT R3, R157, 0x8880, RZ ;  /* 0x000088809d037816 */ /* 0x002fca00000000ff */
[----:B------:R-:W-:-:S07]  /*4830*/  IMAD R12, R3, R156, RZ ;  /* 0x0000009c030c7224 */ /* 0x000fce00078e02ff */
.L_x_174:
[----:B------:R-:W-:Y:S05]  /*4840*/  BSYNC B1 ;  /* 0x0000000000017941 */ /* 0x000fea0003800000 */
.L_x_173:
[----:B-1----:R-:W-:Y:S01]  /*4850*/  @!P5 IMAD R3, R92, R155, R12 ;  /* 0x0000009b5c03d224 */ /* 0x002fe200078e020c */
[----:B------:R-:W-:Y:S04]  /*4860*/  BSSY B1, `(.L_x_175) ;  /* 0x0000006000017945 */ /* 0x000fe80003800000 */
[----:B------:R1:W-:Y:S01]  /*4870*/  @!P5 STG.E.U8 desc[UR36][R4.64+0x88], R3 ;  /* 0x000088030400d986 */ /* 0x0003e2000c101124 */
[----:B------:R-:W-:Y:S05]  /*4880*/  @P2 BRA `(.L_x_176) ;  /* 0x00000000000c2947 */ /* 0x000fea0003800000 */
[----:B--2---:R-:W1:Y:S02]  /*4890*/  LDG.E.U8 R157, desc[UR36][R8.64+0x89] ;  /* 0x00008924089d7981 */ /* 0x004e64000c1e1100 */
[----:B-1----:R-:W-:-:S05]  /*48a0*/  PRMT R3, R157, 0x8880, RZ ;  /* 0x000088809d037816 */ /* 0x002fca00000000ff */
[----:B------:R-:W-:-:S07]  /*48b0*/  IMAD R12, R3, R156, RZ ;  /* 0x0000009c030c7224 */ /* 0x000fce00078e02ff */
.L_x_176:
[----:B------:R-:W-:Y:S05]  /*48c0*/  BSYNC B1 ;  /* 0x0000000000017941 */ /* 0x000fea0003800000 */
.L_x_175:
        /* <DEDUP_REMOVED lines=11> */
.L_x_178:
[----:B------:R-:W-:Y:S05]  /*4980*/  BSYNC B1 ;  /* 0x0000000000017941 */ /* 0x000fea0003800000 */
.L_x_177:
[----:B-1----:R-:W-:Y:S01]  /*4990*/  @!P4 IMAD R3, R94, R155, R12 ;  /* 0x0000009b5e03c224 */ /* 0x002fe200078e020c */
[----:B------:R-:W-:Y:S04]  /*49a0*/  BSSY B1, `(.L_x_179) ;  /* 0x0000006000017945 */ /* 0x000fe80003800000 */
[----:B------:R1:W-:Y:S01]  /*49b0*/  @!P4 STG.E.U8 desc[UR36][R6.64+0x88], R3 ;  /* 0x000088030600c986 */ /* 0x0003e2000c101124 */
[----:B------:R-:W-:Y:S05]  /*49c0*/  @P3 BRA `(.L_x_180) ;  /* 0x00000000000c3947 */ /* 0x000fea0003800000 */
[----:B--2---:R-:W1:Y:S02]  /*49d0*/  LDG.E.U8 R157, desc[UR36][R10.64+0x89] ;  /* 0x000089240a9d7981 */ /* 0x004e64000c1e1100 */
[----:B-1----:R-:W-:-:S05]  /*49e0*/  PRMT R3, R157, 0x8880, RZ ;  /* 0x000088809d037816 */ /* 0x002fca00000000ff */
[----:B------:R-:W-:-:S07]  /*49f0*/  IMAD R12, R3, R156, RZ ;  /* 0x0000009c030c7224 */ /* 0x000fce00078e02ff */
.L_x_180:
[----:B------:R-:W-:Y:S05]  /*4a00*/  BSYNC B1 ;  /* 0x0000000000017941 */ /* 0x000fea0003800000 */
.L_x_179:
[----:B------:R-:W-:Y:S01]  /*4a10*/  @!P3 IMAD R95, R95, R155, R12 ;  /* 0x0000009b5f5fb224 */ /* 0x000fe200078e020c */
[----:B------:R-:W-:Y:S04]  /*4a20*/  BSSY B1, `(.L_x_181) ;  /* 0x0000006000017945 */ /* 0x000fe80003800000 */
[----:B------:R0:W-:Y:S01]  /*4a30*/  @!P3 STG.E.U8 desc[UR36][R6.64+0x89], R95 ;  /* 0x0000895f0600b986 */ /* 0x0001e2000c101124 */
[----:B------:R-:W-:Y:S05]  /*4a40*/  @P5 BRA `(.L_x_182) ;  /* 0x00000000000c5947 */ /* 0x000fea0003800000 */
[----:B--2---:R-:W1:Y:S02]  /*4a50*/  LDG.E.U8 R157, desc[UR36][R8.64+0x90] ;  /* 0x00009024089d7981 */ /* 0x004e64000c1e1100 */
[----:B-1----:R-:W-:-:S05]  /*4a60*/  PRMT R3, R157, 0x8880, RZ ;  /* 0x000088809d037816 */ /* 0x002fca00000000ff */
[----:B------:R-:W-:-:S07]  /*4a70*/  IMAD R12, R3, R156, RZ ;  /* 0x0000009c030c7224 */ /* 0x000fce00078e02ff */
.L_x_182:
[----:B------:R-:W-:Y:S05]  /*4a80*/  BSYNC B1 ;  /* 0x0000000000017941 */ /* 0x000fea0003800000 */
.L_x_181:
[----:B-1----:R-:W-:Y:S01]  /*4a90*/  @!P5 IMAD R3, R96, R155, R12 ;  /* 0x0000009b6003d224 */ /* 0x002fe200078e020c */
[----:B------:R-:W-:Y:S04]  /*4aa0*/  BSSY B1, `(.L_x_183) ;  /* 0x0000006000017945 */ /* 0x000fe80003800000 */
[----:B------:R1:W-:Y:S01]  /*4ab0*/  @!P5 STG.E.U8 desc[UR36][R4.64+0x90], R3 ;  /* 0x000090030400d986 */ /* 0x0003e2000c101124 */
[----:B------:R-:W-:Y:S05]  /*4ac0*/  @P2 BRA `(.L_x_184) ;  /* 0x00000000000c2947 */ /* 0x000fea0003800000 */
[----:B--2---:R-:W1:Y:S02]  /*4ad0*/  LDG.E.U8 R157, desc[UR36][R8.64+0x91] ;  /* 0x00009124089d7981 */ /* 0x004e64000c1e1100 */
[----:B-1----:R-:W-:-:S05]  /*4ae0*/  PRMT R3, R157, 0x8880, RZ ;  /* 0x000088809d037816 */ /* 0x002fca00000000ff */
[----:B------:R-:W-:-:S07]  /*4af0*/  IMAD R12, R3, R156, RZ ;  /* 0x0000009c030c7224 */ /* 0x000fce00078e02ff */
.L_x_184:
[----:B------:R-:W-:Y:S05]  /*4b00*/  BSYNC B1 ;  /* 0x0000000000017941 */ /* 0x000fea0003800000 */
.L_x_183:
        /* <DEDUP_REMOVED lines=11> */
.L_x_186:
[----:B------:R-:W-:Y:S05]  /*4bc0*/  BSYNC B1 ;  /* 0x0000000000017941 */ /* 0x000fea0003800000 */
.L_x_185:
[----:B-1----:R-:W-:Y:S01]  /*4bd0*/  @!P4 IMAD R3, R98, R155, R12 ;  /* 0x0000009b6203c224 */ /* 0x002fe200078e020c */
[----:B------:R-:W-:Y:S04]  /*4be0*/  BSSY B1, `(.L_x_187) ;  /* 0x0000006000017945 */ /* 0x000fe80003800000 */
[----:B------:R1:W-:Y:S01]  /*4bf0*/  @!P4 STG.E.U8 desc[UR36][R6.64+0x90], R3 ;  /* 0x000090030600c986 */ /* 0x0003e2000c101124 */
[----:B------:R-:W-:Y:S05]  /*4c00*/  @P3 BRA `(.L_x_188) ;  /* 0x00000000000c3947 */ /* 0x000fea0003800000 */
[----:B--2---:R-:W1:Y:S02]  /*4c10*/  LDG.E.U8 R157, desc[UR36][R10.64+0x91] ;  /* 0x000091240a9d7981 */ /* 0x004e64000c1e1100 */
[----:B-1----:R-:W-:-:S05]  /*4c20*/  PRMT R3, R157, 0x8880, RZ ;  /* 0x000088809d037816 */ /* 0x002fca00000000ff */
[----:B------:R-:W-:-:S07]  /*4c30*/  IMAD R12, R3, R156, RZ ;  /* 0x0000009c030c7224 */ /* 0x000fce00078e02ff */
.L_x_188:
[----:B------:R-:W-:Y:S05]  /*4c40*/  BSYNC B1 ;  /* 0x0000000000017941 */ /* 0x000fea0003800000 */
.L_x_187:
[----:B------:R-:W-:Y:S01]  /*4c50*/  @!P3 IMAD R99, R99, R155, R12 ;  /* 0x0000009b6363b224 */ /* 0x000fe200078e020c */
[----:B------:R-:W-:Y:S04]  /*4c60*/  BSSY B1, `(.L_x_189) ;  /* 0x0000006000017945 */ /* 0x000fe80003800000 */
[----:B------:R0:W-:Y:S01]  /*4c70*/  @!P3 STG.E.U8 desc[UR36][R6.64+0x91], R99 ;  /* 0x000091630600b986 */ /* 0x0001e2000c101124 */
[----:B------:R-:W-:Y:S05]  /*4c80*/  @P5 BRA `(.L_x_190) ;  /* 0x00000000000c5947 */ /* 0x000fea0003800000 */
[----:B--2---:R-:W1:Y:S02]  /*4c90*/  LDG.E.U8 R157, desc[UR36][R8.64+0x98] ;  /* 0x00009824089d7981 */ /* 0x004e64000c1e1100 */
[----:B-1----:R-:W-:-:S05]  /*4ca0*/  PRMT R3, R157, 0x8880, RZ ;  /* 0x000088809d037816 */ /* 0x002fca00000000ff */
[----:B------:R-:W-:-:S07]  /*4cb0*/  IMAD R12, R3, R156, RZ ;  /* 0x0000009c030c7224 */ /* 0x000fce00078e02ff */
.L_x_190:
[----:B------:R-:W-:Y:S05]  /*4cc0*/  BSYNC B1 ;  /* 0x0000000000017941 */ /* 0x000fea0003800000 */
.L_x_189:
[----:B-1----:R-:W-:Y:S01]  /*4cd0*/  @!P5 IMAD R3, R100, R155, R12 ;  /* 0x0000009b6403d224 */ /* 0x002fe200078e020c */
[----:B------:R-:W-:Y:S04]  /*4ce0*/  BSSY B1, `(.L_x_191) ;  /* 0x0000006000017945 */ /* 0x000fe80003800000 */
[----:B------:R1:W-:Y:S01]  /*4cf0*/  @!P5 STG.E.U8 desc[UR36][R4.64+0x98], R3 ;  /* 0x000098030400d986 */ /* 0x0003e2000c101124 */
[----:B------:R-:W-:Y:S05]  /*4d00*/  @P2 BRA `(.L_x_192) ;  /* 0x00000000000c2947 */ /* 0x000fea0003800000 */
[----:B--2---:R-:W1:Y:S02]  /*4d10*/  LDG.E.U8 R157, desc[UR36][R8.64+0x99] ;  /* 0x00009924089d7981 */ /* 0x004e64000c1e1100 */
[----:B-1----:R-:W-:-:S05]  /*4d20*/  PRMT R3, R157, 0x8880, RZ ;  /* 0x000088809d037816 */ /* 0x002fca00000000ff */
[----:B------:R-:W-:-:S07]  /*4d30*/  IMAD R12, R3, R156, RZ ;  /* 0x0000009c030c7224 */ /* 0x000fce00078e02ff */
.L_x_192:
[----:B------:R-:W-:Y:S05]  /*4d40*/  BSYNC B1 ;  /* 0x0000000000017941 */ /* 0x000fea0003800000 */
.L_x_191:
        /* <DEDUP_REMOVED lines=11> */
.L_x_194:
[----:B------:R-:W-:Y:S05]  /*4e00*/  BSYNC B1 ;  /* 0x0000000000017941 */ /* 0x000fea0003800000 */
.L_x_193:
[----:B-1----:R-:W-:Y:S01]  /*4e10*/  @!P4 IMAD R3, R102, R155, R12 ;  /* 0x0000009b6603c224 */ /* 0x002fe200078e020c */
[----:B------:R-:W-:Y:S04]  /*4e20*/  BSSY B1, `(.L_x_195) ;  /* 0x0000006000017945 */ /* 0x000fe80003800000 */
[----:B------:R1:W-:Y:S01]  /*4e30*/  @!P4 STG.E.U8 desc[UR36][R6.64+0x98], R3 ;  /* 0x000098030600c986 */ /* 0x0003e2000c101124 */
[----:B------:R-:W-:Y:S05]  /*4e40*/  @P3 BRA `(.L_x_196) ;  /* 0x00000000000c3947 */ /* 0x000fea0003800000 */
[----:B--2---:R-:W1:Y:S02]  /*4e50*/  LDG.E.U8 R157, desc[UR36][R10.64+0x99] ;  /* 0x000099240a9d7981 */ /* 0x004e64000c1e1100 */
[----:B-1----:R-:W-:-:S05]  /*4e60*/  PRMT R3, R157, 0x8880, RZ ;  /* 0x000088809d037816 */ /* 0x002fca00000000ff */
[----:B------:R-:W-:-:S07]  /*4e70*/  IMAD R12, R3, R156, RZ ;  /* 0x0000009c030c7224 */ /* 0x000fce00078e02ff */
.L_x_196:
[----:B------:R-:W-:Y:S05]  /*4e80*/  BSYNC B1 ;  /* 0x0000000000017941 */ /* 0x000fea0003800000 */
.L_x_195:
[----:B------:R-:W-:Y:S01]  /*4e90*/  @!P3 IMAD R103, R103, R155, R12 ;  /* 0x0000009b6767b224 */ /* 0x000fe200078e020c */
[----:B------:R-:W-:Y:S04]  /*4ea0*/  BSSY B1, `(.L_x_197) ;  /* 0x0000006000017945 */ /* 0x000fe80003800000 */
[----:B------:R0:W-:Y:S01]  /*4eb0*/  @!P3 STG.E.U8 desc[UR36][R6.64+0x99], R103 ;  /* 0x000099670600b986 */ /* 0x0001e2000c101124 */
[----:B------:R-:W-:Y:S05]  /*4ec0*/  @P5 BRA `(.L_x_198) ;  /* 0x00000000000c5947 */ /* 0x000fea0003800000 */
[----:B--2---:R-:W1:Y:S02]  /*4ed0*/  LDG.E.U8 R157, desc[UR36][R8.64+0xa0] ;  /* 0x0000a024089d7981 */ /* 0x004e64000c1e1100 */
[----:B-1----:R-:W-:-:S05]  /*4ee0*/  PRMT R3, R157, 0x8880, RZ ;  /* 0x000088809d037816 */ /* 0x002fca00000000ff */
[----:B------:R-:W-:-:S07]  /*4ef0*/  IMAD R12, R3, R156, RZ ;  /* 0x0000009c030c7224 */ /* 0x000fce00078e02ff */
.L_x_198:
[----:B------:R-:W-:Y:S05]  /*4f00*/  BSYNC B1 ;  /* 0x0000000000017941 */ /* 0x000fea0003800000 */
.L_x_197:
[----:B-1----:R-:W-:Y:S01]  /*4f10*/  @!P5 IMAD R3, R104, R155, R12 ;  /* 0x0000009b6803d224 */ /* 0x002fe200078e020c */
[----:B------:R-:W-:Y:S04]  /*4f20*/  BSSY B1, `(.L_x_199) ;  /* 0x0000006000017945 */ /* 0x000fe80003800000 */
[----:B------:R1:W-:Y:S01]  /*4f30*/  @!P5 STG.E.U8 desc[UR36][R4.64+0xa0], R3 ;  /* 0x0000a0030400d986 */ /* 0x0003e2000c101124 */
[----:B------:R-:W-:Y:S05]  /*4f40*/  @P2 BRA `(.L_x_200) ;  /* 0x00000000000c2947 */ /* 0x000fea0003800000 */
[----:B--2---:R-:W1:Y:S02]  /*4f50*/  LDG.E.U8 R157, desc[UR36][R8.64+0xa1] ;  /* 0x0000a124089d7981 */ /* 0x004e64000c1e1100 */
[----:B-1----:R-:W-:-:S05]  /*4f60*/  PRMT R3, R157, 0x8880, RZ ;  /* 0x000088809d037816 */ /* 0x002fca00000000ff */
[----:B------:R-:W-:-:S07]  /*4f70*/  IMAD R12, R3, R156, RZ ;  /* 0x0000009c030c7224 */ /* 0x000fce00078e02ff */
.L_x_200:
[----:B------:R-:W-:Y:S05]  /*4f80*/  BSYNC B1 ;  /* 0x0000000000017941 */ /* 0x000fea0003800000 */
.L_x_199:
        /* <DEDUP_REMOVED lines=11> */
.L_x_202:
[----:B------:R-:W-:Y:S05]  /*5040*/  BSYNC B1 ;  /* 0x0000000000017941 */ /* 0x000fea0003800000 */
.L_x_201:
[----:B-1----:R-:W-:Y:S01]  /*5050*/  @!P4 IMAD R3, R106, R155, R12 ;  /* 0x0000009b6a03c224 */ /* 0x002fe200078e020c */
[----:B------:R-:W-:Y:S04]  /*5060*/  BSSY B1, `(.L_x_203) ;  /* 0x0000006000017945 */ /* 0x000fe80003800000 */
[----:B------:R1:W-:Y:S01]  /*5070*/  @!P4 STG.E.U8 desc[UR36][R6.64+0xa0], R3 ;  /* 0x0000a0030600c986 */ /* 0x0003e2000c101124 */
[----:B------:R-:W-:Y:S05]  /*5080*/  @P3 BRA `(.L_x_204) ;  /* 0x00000000000c3947 */ /* 0x000fea0003800000 */
[----:B--2---:R-:W1:Y:S02]  /*5090*/  LDG.E.U8 R157, desc[UR36][R10.64+0xa1] ;  /* 0x0000a1240a9d7981 */ /* 0x004e64000c1e1100 */
[----:B-1----:R-:W-:-:S05]  /*50a0*/  PRMT R3, R157, 0x8880, RZ ;  /* 0x000088809d037816 */ /* 0x002fca00000000ff */
[----:B------:R-:W-:-:S07]  /*50b0*/  IMAD R12, R3, R156, RZ ;  /* 0x0000009c030c7224 */ /* 0x000fce00078e02ff */
.L_x_204:
[----:B------:R-:W-:Y:S05]  /*50c0*/  BSYNC B1 ;  /* 0x0000000000017941 */ /* 0x000fea0003800000 */
.L_x_203:
[----:B------:R-:W-:Y:S01]  /*50d0*/  @!P3 IMAD R107, R107, R155, R12 ;  /* 0x0000009b6b6bb224 */ /* 0x000fe200078e020c */
[----:B------:R-:W-:Y:S04]  /*50e0*/  BSSY B1, `(.L_x_205) ;  /* 0x0000006000017945 */ /* 0x000fe80003800000 */
[----:B------:R0:W-:Y:S01]  /*50f0*/  @!P3 STG.E.U8 desc[UR36][R6.64+0xa1], R107 ;  /* 0x0000a16b0600b986 */ /* 0x0001e2000c101124 */
[----:B------:R-:W-:Y:S05]  /*5100*/  @P5 BRA `(.L_x_206) ;  /* 0x00000000000c5947 */ /* 0x000fea0003800000 */
[----:B--2---:R-:W1:Y:S02]  /*5110*/  LDG.E.U8 R157, desc[UR36][R8.64+0xa8] ;  /* 0x0000a824089d7981 */ /* 0x004e64000c1e1100 */
[----:B-1----:R-:W-:-:S05]  /*5120*/  PRMT R3, R157, 0x8880, RZ ;  /* 0x000088809d037816 */ /* 0x002fca00000000ff */
[----:B------:R-:W-:-:S07]  /*5130*/  IMAD R12, R3, R156, RZ ;  /* 0x0000009c030c7224 */ /* 0x000fce00078e02ff */
.L_x_206:
[----:B------:R-:W-:Y:S05]  /*5140*/  BSYNC B1 ;  /* 0x0000000000017941 */ /* 0x000fea0003800000 */
.L_x_205:
[----:B-1----:R-:W-:Y:S01]  /*5150*/  @!P5 IMAD R3, R108, R155, R12 ;  /* 0x0000009b6c03d224 */ /* 0x002fe200078e020c */
[----:B------:R-:W-:Y:S04]  /*5160*/  BSSY B1, `(.L_x_207) ;  /* 0x0000006000017945 */ /* 0x000fe80003800000 */
[----:B------:R1:W-:Y:S01]  /*5170*/  @!P5 STG.E.U8 desc[UR36][R4.64+0xa8], R3 ;  /* 0x0000a8030400d986 */ /* 0x0003e2000c101124 */
[----:B------:R-:W-:Y:S05]  /*5180*/  @P2 BRA `(.L_x_208) ;  /* 0x00000000000c2947 */ /* 0x000fea0003800000 */
[----:B--2---:R-:W1:Y:S02]  /*5190*/  LDG.E.U8 R157, desc[UR36][R8.64+0xa9] ;  /* 0x0000a924089d7981 */ /* 0x004e64000c1e1100 */
[----:B-1----:R-:W-:-:S05]  /*51a0*/  PRMT R3, R157, 0x8880, RZ ;  /* 0x000088809d037816 */ /* 0x002fca00000000ff */
[----:B------:R-:W-:-:S07]  /*51b0*/  IMAD R12, R3, R156, RZ ;  /* 0x0000009c030c7224 */ /* 0x000fce00078e02ff */
.L_x_208:
[----:B------:R-:W-:Y:S05]  /*51c0*/  BSYNC B1 ;  /* 0x0000000000017941 */ /* 0x000fea0003800000 */
.L_x_207:
        /* <DEDUP_REMOVED lines=11> */
.L_x_210:
[----:B------:R-:W-:Y:S05]  /*5280*/  BSYNC B1 ;  /* 0x0000000000017941 */ /* 0x000fea0003800000 */
.L_x_209:
[----:B-1----:R-:W-:Y:S01]  /*5290*/  @!P4 IMAD R3, R110, R155, R12 ;  /* 0x0000009b6e03c224 */ /* 0x002fe200078e020c */
[----:B------:R-:W-:Y:S04]  /*52a0*/  BSSY B1, `(.L_x_211) ;  /* 0x0000006000017945 */ /* 0x000fe80003800000 */
[----:B------:R1:W-:Y:S01]  /*52b0*/  @!P4 STG.E.U8 desc[UR36][R6.64+0xa8], R3 ;  /* 0x0000a8030600c986 */ /* 0x0003e2000c101124 */
[----:B------:R-:W-:Y:S05]  /*52c0*/  @P3 BRA `(.L_x_212) ;  /* 0x00000000000c3947 */ /* 0x000fea0003800000 */
[----:B--2---:R-:W1:Y:S02]  /*52d0*/  LDG.E.U8 R157, desc[UR36][R10.64+0xa9] ;  /* 0x0000a9240a9d7981 */ /* 0x004e64000c1e1100 */
[----:B-1----:R-:W-:-:S05]  /*52e0*/  PRMT R3, R157, 0x8880, RZ ;  /* 0x000088809d037816 */ /* 0x002fca00000000ff */
[----:B------:R-:W-:-:S07]  /*52f0*/  IMAD R12, R3, R156, RZ ;  /* 0x0000009c030c7224 */ /* 0x000fce00078e02ff */
.L_x_212:
[----:B------:R-:W-:Y:S05]  /*5300*/  BSYNC B1 ;  /* 0x0000000000017941 */ /* 0x000fea0003800000 */
.L_x_211:
[----:B------:R-:W-:Y:S01]  /*5310*/  @!P3 IMAD R111, R111, R155, R12 ;  /* 0x0000009b6f6fb224 */ /* 0x000fe200078e020c */
[----:B------:R-:W-:Y:S04]  /*5320*/  BSSY B1, `(.L_x_213) ;  /* 0x0000006000017945 */ /* 0x000fe80003800000 */
[----:B------:R0:W-:Y:S01]  /*5330*/  @!P3 STG.E.U8 desc[UR36][R6.64+0xa9], R111 ;  /* 0x0000a96f0600b986 */ /* 0x0001e2000c101124 */
[----:B------:R-:W-:Y:S05]  /*5340*/  @P5 BRA `(.L_x_214) ;  /* 0x00000000000c5947 */ /* 0x000fea0003800000 */
[----:B--2---:R-:W1:Y:S02]  /*5350*/  LDG.E.U8 R157, desc[UR36][R8.64+0xb0] ;  /* 0x0000b024089d7981 */ /* 0x004e64000c1e1100 */
[----:B-1----:R-:W-:-:S05]  /*5360*/  PRMT R3, R157, 0x8880, RZ ;  /* 0x000088809d037816 */ /* 0x002fca00000000ff */
[----:B------:R-:W-:-:S07]  /*5370*/  IMAD R12, R3, R156, RZ ;  /* 0x0000009c030c7224 */ /* 0x000fce00078e02ff */
.L_x_214:
[----:B------:R-:W-:Y:S05]  /*5380*/  BSYNC B1 ;  /* 0x0000000000017941 */ /* 0x000fea0003800000 */
.L_x_213:
[----:B-1----:R-:W-:Y:S01]  /*5390*/  @!P5 IMAD R3, R112, R155, R12 ;  /* 0x0000009b7003d224 */ /* 0x002fe200078e020c */
[----:B------:R-:W-:Y:S04]  /*53a0*/  BSSY B1, `(.L_x_215) ;  /* 0x0000006000017945 */ /* 0x000fe80003800000 */
[----:B------:R1:W-:Y:S01]  /*53b0*/  @!P5 STG.E.U8 desc[UR36][R4.64+0xb0], R3 ;  /* 0x0000b0030400d986 */ /* 0x0003e2000c101124 */
[----:B------:R-:W-:Y:S05]  /*53c0*/  @P2 BRA `(.L_x_216) ;  /* 0x00000000000c2947 */ /* 0x000fea0003800000 */
[----:B--2---:R-:W1:Y:S02]  /*53d0*/  LDG.E.U8 R157, desc[UR36][R8.64+0xb1] ;  /* 0x0000b124089d7981 */ /* 0x004e64000c1e1100 */
[----:B-1----:R-:W-:-:S05]  /*53e0*/  PRMT R3, R157, 0x8880, RZ ;  /* 0x000088809d037816 */ /* 0x002fca00000000ff */
[----:B------:R-:W-:-:S07]  /*53f0*/  IMAD R12, R3, R156, RZ ;  /* 0x0000009c030c7224 */ /* 0x000fce00078e02ff */
.L_x_216:
[----:B------:R-:W-:Y:S05]  /*5400*/  BSYNC B1 ;  /* 0x0000000000017941 */ /* 0x000fea0003800000 */
.L_x_215:
        /* <DEDUP_REMOVED lines=11> */
.L_x_218:
[----:B------:R-:W-:Y:S05]  /*54c0*/  BSYNC B1 ;  /* 0x0000000000017941 */ /* 0x000fea0003800000 */
.L_x_217:
[----:B-1----:R-:W-:Y:S01]  /*54d0*/  @!P4 IMAD R3, R114, R155, R12 ;  /* 0x0000009b7203c224 */ /* 0x002fe200078e020c */
[----:B------:R-:W-:Y:S04]  /*54e0*/  BSSY B1, `(.L_x_219) ;  /* 0x0000006000017945 */ /* 0x000fe80003800000 */
[----:B------:R1:W-:Y:S01]  /*54f0*/  @!P4 STG.E.U8 desc[UR36][R6.64+0xb0], R3 ;  /* 0x0000b0030600c986 */ /* 0x0003e2000c101124 */
[----:B------:R-:W-:Y:S05]  /*5500*/  @P3 BRA `(.L_x_220) ;  /* 0x00000000000c3947 */ /* 0x000fea0003800000 */
[----:B--2---:R-:W1:Y:S02]  /*5510*/  LDG.E.U8 R157, desc[UR36][R10.64+0xb1] ;  /* 0x0000b1240a9d7981 */ /* 0x004e64000c1e1100 */
[----:B-1----:R-:W-:-:S05]  /*5520*/  PRMT R3, R157, 0x8880, RZ ;  /* 0x000088809d037816 */ /* 0x002fca00000000ff */
[----:B------:R-:W-:-:S07]  /*5530*/  IMAD R12, R3, R156, RZ ;  /* 0x0000009c030c7224 */ /* 0x000fce00078e02ff */
.L_x_220:
[----:B------:R-:W-:Y:S05]  /*5540*/  BSYNC B1 ;  /* 0x0000000000017941 */ /* 0x000fea0003800000 */
.L_x_219:
[----:B------:R-:W-:Y:S01]  /*5550*/  @!P3 IMAD R115, R115, R155, R12 ;  /* 0x0000009b7373b224 */ /* 0x000fe200078e020c */
[----:B------:R-:W-:Y:S04]  /*5560*/  BSSY B1, `(.L_x_221) ;  /* 0x0000006000017945 */ /* 0x000fe80003800000 */
[----:B------:R0:W-:Y:S01]  /*5570*/  @!P3 STG.E.U8 desc[UR36][R6.64+0xb1], R115 ;  /* 0x0000b1730600b986 */ /* 0x0001e2000c101124 */
[----:B------:R-:W-:Y:S05]  /*5580*/  @P5 BRA `(.L_x_222) ;  /* 0x00000000000c5947 */ /* 0x000fea0003800000 */
[----:B--2---:R-:W1:Y:S02]  /*5590*/  LDG.E.U8 R157, desc[UR36][R8.64+0xb8] ;  /* 0x0000b824089d7981 */ /* 0x004e64000c1e1100 */
[----:B-1----:R-:W-:-:S05]  /*55a0*/  PRMT R3, R157, 0x8880, RZ ;  /* 0x000088809d037816 */ /* 0x002fca00000000ff */
[----:B------:R-:W-:-:S07]  /*55b0*/  IMAD R12, R3, R156, RZ ;  /* 0x0000009c030c7224 */ /* 0x000fce00078e02ff */
.L_x_222:
[----:B------:R-:W-:Y:S05]  /*55c0*/  BSYNC B1 ;  /* 0x0000000000017941 */ /* 0x000fea0003800000 */
.L_x_221:
[----:B-1----:R-:W-:Y:S01]  /*55d0*/  @!P5 IMAD R3, R116, R155, R12 ;  /* 0x0000009b7403d224 */ /* 0x002fe200078e020c */
[----:B------:R-:W-:Y:S04]  /*55e0*/  BSSY B1, `(.L_x_223) ;  /* 0x0000006000017945 */ /* 0x000fe80003800000 */
[----:B------:R1:W-:Y:S01]  /*55f0*/  @!P5 STG.E.U8 desc[UR36][R4.64+0xb8], R3 ;  /* 0x0000b8030400d986 */ /* 0x0003e2000c101124 */
[----:B------:R-:W-:Y:S05]  /*5600*/  @P2 BRA `(.L_x_224) ;  /* 0x00000000000c2947 */ /* 0x000fea0003800000 */
[----:B--2---:R-:W1:Y:S02]  /*5610*/  LDG.E.U8 R157, desc[UR36][R8.64+0xb9] ;  /* 0x0000b924089d7981 */ /* 0x004e64000c1e1100 */
[----:B-1----:R-:W-:-:S05]  /*5620*/  PRMT R3, R157, 0x8880, RZ ;  /* 0x000088809d037816 */ /* 0x002fca00000000ff */
[----:B------:R-:W-:-:S07]  /*5630*/  IMAD R12, R3, R156, RZ ;  /* 0x0000009c030c7224 */ /* 0x000fce00078e02ff */
.L_x_224:
[----:B------:R-:W-:Y:S05]  /*5640*/  BSYNC B1 ;  /* 0x0000000000017941 */ /* 0x000fea0003800000 */
.L_x_223:
        /* <DEDUP_REMOVED lines=11> */
.L_x_226:
[----:B------:R-:W-:Y:S05]  /*5700*/  BSYNC B1 ;  /* 0x0000000000017941 */ /* 0x000fea0003800000 */
.L_x_225:
[----:B-1----:R-:W-:Y:S01]  /*5710*/  @!P4 IMAD R3, R118, R155, R12 ;  /* 0x0000009b7603c224 */ /* 0x002fe200078e020c */
[----:B------:R-:W-:Y:S04]  /*5720*/  BSSY B1, `(.L_x_227) ;  /* 0x0000006000017945 */ /* 0x000fe80003800000 */
[----:B------:R1:W-:Y:S01]  /*5730*/  @!P4 STG.E.U8 desc[UR36][R6.64+0xb8], R3 ;  /* 0x0000b8030600c986 */ /* 0x0003e2000c101124 */
[----:B------:R-:W-:Y:S05]  /*5740*/  @P3 BRA `(.L_x_228) ;  /* 0x00000000000c3947 */ /* 0x000fea0003800000 */
[----:B--2---:R-:W1:Y:S02]  /*5750*/  LDG.E.U8 R157, desc[UR36][R10.64+0xb9] ;  /* 0x0000b9240a9d7981 */ /* 0x004e64000c1e1100 */
[----:B-1----:R-:W-:-:S05]  /*5760*/  PRMT R3, R157, 0x8880, RZ ;  /* 0x000088809d037816 */ /* 0x002fca00000000ff */
[----:B------:R-:W-:-:S07]  /*5770*/  IMAD R12, R3, R156, RZ ;  /* 0x0000009c030c7224 */ /* 0x000fce00078e02ff */
.L_x_228:
[----:B------:R-:W-:Y:S05]  /*5780*/  BSYNC B1 ;  /* 0x0000000000017941 */ /* 0x000fea0003800000 */
.L_x_227:
[----:B------:R-:W-:Y:S01]  /*5790*/  @!P3 IMAD R119, R119, R155, R12 ;  /* 0x0000009b7777b224 */ /* 0x000fe200078e020c */
[----:B------:R-:W-:Y:S04]  /*57a0*/  BSSY B1, `(.L_x_229) ;  /* 0x0000006000017945 */ /* 0x000fe80003800000 */
[----:B------:R0:W-:Y:S01]  /*57b0*/  @!P3 STG.E.U8 desc[UR36][R6.64+0xb9], R119 ;  /* 0x0000b9770600b986 */ /* 0x0001e2000c101124 */
[----:B------:R-:W-:Y:S05]  /*57c0*/  @P5 BRA `(.L_x_230) ;  /* 0x00000000000c5947 */ /* 0x000fea0003800000 */
[----:B--2---:R-:W1:Y:S02]  /*57d0*/  LDG.E.U8 R157, desc[UR36][R8.64+0xc0] ;  /* 0x0000c024089d7981 */ /* 0x004e64000c1e1100 */
[----:B-1----:R-:W-:-:S05]  /*57e0*/  PRMT R3, R157, 0x8880, RZ ;  /* 0x000088809d037816 */ /* 0x002fca00000000ff */
[----:B------:R-:W-:-:S07]  /*57f0*/  IMAD R12, R3, R156, RZ ;  /* 0x0000009c030c7224 */ /* 0x000fce00078e02ff */
.L_x_230:
[----:B------:R-:W-:Y:S05]  /*5800*/  BSYNC B1 ;  /* 0x0000000000017941 */ /* 0x000fea0003800000 */
.L_x_229:
[----:B-1----:R-:W-:Y:S01]  /*5810*/  @!P5 IMAD R3, R120, R155, R12 ;  /* 0x0000009b7803d224 */ /* 0x002fe200078e020c */
[----:B------:R-:W-:Y:S04]  /*5820*/  BSSY B1, `(.L_x_231) ;  /* 0x0000006000017945 */ /* 0x000fe80003800000 */
[----:B------:R1:W-:Y:S01]  /*5830*/  @!P5 STG.E.U8 desc[UR36][R4.64+0xc0], R3 ;  /* 0x0000c0030400d986 */ /* 0x0003e2000c101124 */
[----:B------:R-:W-:Y:S05]  /*5840*/  @P2 BRA `(.L_x_232) ;  /* 0x00000000000c2947 */ /* 0x000fea0003800000 */
[----:B--2---:R-:W1:Y:S02]  /*5850*/  LDG.E.U8 R157, desc[UR36][R8.64+0xc1] ;  /* 0x0000c124089d7981 */ /* 0x004e64000c1e1100 */
[----:B-1----:R-:W-:-:S05]  /*5860*/  PRMT R3, R157, 0x8880, RZ ;  /* 0x000088809d037816 */ /* 0x002fca00000000ff */
[----:B------:R-:W-:-:S07]  /*5870*/  IMAD R12, R3, R156, RZ ;  /* 0x0000009c030c7224 */ /* 0x000fce00078e02ff */
.L_x_232:
[----:B------:R-:W-:Y:S05]  /*5880*/  BSYNC B1 ;  /* 0x0000000000017941 */ /* 0x000fea0003800000 */
.L_x_231:
        /* <DEDUP_REMOVED lines=11> */
.L_x_234:
[----:B------:R-:W-:Y:S05]  /*5940*/  BSYNC B1 ;  /* 0x0000000000017941 */ /* 0x000fea0003800000 */
.L_x_233:
[----:B-1----:R-:W-:Y:S01]  /*5950*/  @!P4 IMAD R3, R122, R155, R12 ;  /* 0x0000009b7a03c224 */ /* 0x002fe200078e020c */
[----:B------:R-:W-:Y:S04]  /*5960*/  BSSY B1, `(.L_x_235) ;  /* 0x0000006000017945 */ /* 0x000fe80003800000 */
[----:B------:R1:W-:Y:S01]  /*5970*/  @!P4 STG.E.U8 desc[UR36][R6.64+0xc0], R3 ;  /* 0x0000c0030600c986 */ /* 0x0003e2000c101124 */
[----:B------:R-:W-:Y:S05]  /*5980*/  @P3 BRA `(.L_x_236) ;  /* 0x00000000000c3947 */ /* 0x000fea0003800000 */
[----:B--2---:R-:W1:Y:S02]  /*5990*/  LDG.E.U8 R157, desc[UR36][R10.64+0xc1] ;  /* 0x0000c1240a9d7981 */ /* 0x004e64000c1e1100 */
[----:B-1----:R-:W-:-:S05]  /*59a0*/  PRMT R3, R157, 0x8880, RZ ;  /* 0x000088809d037816 */ /* 0x002fca00000000ff */
[----:B------:R-:W-:-:S07]  /*59b0*/  IMAD R12, R3, R156, RZ ;  /* 0x0000009c030c7224 */ /* 0x000fce00078e02ff */
.L_x_236:
[----:B------:R-:W-:Y:S05]  /*59c0*/  BSYNC B1 ;  /* 0x0000000000017941 */ /* 0x000fea0003800000 */
.L_x_235:
[----:B------:R-:W-:Y:S01]  /*59d0*/  @!P3 IMAD R123, R123, R155, R12 ;  /* 0x0000009b7b7bb224 */ /* 0x000fe200078e020c */
[----:B------:R-:W-:Y:S04]  /*59e0*/  BSSY B1, `(.L_x_237) ;  /* 0x0000006000017945 */ /* 0x000fe80003800000 */
[----:B------:R0:W-:Y:S01]  /*59f0*/  @!P3 STG.E.U8 desc[UR36][R6.64+0xc1], R123 ;  /* 0x0000c17b0600b986 */ /* 0x0001e2000c101124 */
[----:B------:R-:W-:Y:S05]  /*5a00*/  @P5 BRA `(.L_x_238) ;  /* 0x00000000000c5947 */ /* 0x000fea0003800000 */
[----:B--2---:R-:W1:Y:S02]  /*5a10*/  LDG.E.U8 R157, desc[UR36][R8.64+0xc8] ;  /* 0x0000c824089d7981 */ /* 0x004e64000c1e1100 */
[----:B-1----:R-:W-:-:S05]  /*5a20*/  PRMT R3, R157, 0x8880, RZ ;  /* 0x000088809d037816 */ /* 0x002fca00000000ff */
[----:B------:R-:W-:-:S07]  /*5a30*/  IMAD R12, R3, R156, RZ ;  /* 0x0000009c030c7224 */ /* 0x000fce00078e02ff */
.L_x_238:
[----:B------:R-:W-:Y:S05]  /*5a40*/  BSYNC B1 ;  /* 0x0000000000017941 */ /* 0x000fea0003800000 */
.L_x_237:
[----:B-1----:R-:W-:Y:S01]  /*5a50*/  @!P5 IMAD R3, R124, R155, R12 ;  /* 0x0000009b7c03d224 */ /* 0x002fe200078e020c */
[----:B------:R-:W-:Y:S04]  /*5a60*/  BSSY B1, `(.L_x_239) ;  /* 0x0000006000017945 */ /* 0x000fe80003800000 */
[----:B------:R1:W-:Y:S01]  /*5a70*/  @!P5 STG.E.U8 desc[UR36][R4.64+0xc8], R3 ;  /* 0x0000c8030400d986 */ /* 0x0003e2000c101124 */
[----:B------:R-:W-:Y:S05]  /*5a80*/  @P2 BRA `(.L_x_240) ;  /* 0x00000000000c2947 */ /* 0x000fea0003800000 */
[----:B--2---:R-:W1:Y:S02]  /*5a90*/  LDG.E.U8 R157, desc[UR36][R8.64+0xc9] ;  /* 0x0000c924089d7981 */ /* 0x004e64000c1e1100 */
[----:B-1----:R-:W-:-:S05]  /*5aa0*/  PRMT R3, R157, 0x8880, RZ ;  /* 0x000088809d037816 */ /* 0x002fca00000000ff */
[----:B------:R-:W-:-:S07]  /*5ab0*/  IMAD R12, R3, R156, RZ ;  /* 0x0000009c030c7224 */ /* 0x000fce00078e02ff */
.L_x_240:
[----:B------:R-:W-:Y:S05]  /*5ac0*/  BSYNC B1 ;  /* 0x0000000000017941 */ /* 0x000fea0003800000 */
.L_x_239:
        /* <DEDUP_REMOVED lines=11> */
.L_x_242:
[----:B------:R-:W-:Y:S05]  /*5b80*/  BSYNC B1 ;  /* 0x0000000000017941 */ /* 0x000fea0003800000 */
.L_x_241:
[----:B-1----:R-:W-:Y:S01]  /*5b90*/  @!P4 IMAD R3, R126, R155, R12 ;  /* 0x0000009b7e03c224 */ /* 0x002fe200078e020c */
[----:B------:R-:W-:Y:S04]  /*5ba0*/  BSSY B1, `(.L_x_243) ;  /* 0x0000006000017945 */ /* 0x000fe80003800000 */
[----:B------:R1:W-:Y:S01]  /*5bb0*/  @!P4 STG.E.U8 desc[UR36][R6.64+0xc8], R3 ;  /* 0x0000c8030600c986 */ /* 0x0003e2000c101124 */
[----:B------:R-:W-:Y:S05]  /*5bc0*/  @P3 BRA `(.L_x_244) ;  /* 0x00000000000c3947 */ /* 0x000fea0003800000 */
[----:B--2---:R-:W1:Y:S02]  /*5bd0*/  LDG.E.U8 R157, desc[UR36][R10.64+0xc9] ;  /* 0x0000c9240a9d7981 */ /* 0x004e64000c1e1100 */
[----:B-1----:R-:W-:-:S05]  /*5be0*/  PRMT R3, R157, 0x8880, RZ ;  /* 0x000088809d037816 */ /* 0x002fca00000000ff */
[----:B------:R-:W-:-:S07]  /*5bf0*/  IMAD R12, R3, R156, RZ ;  /* 0x0000009c030c7224 */ /* 0x000fce00078e02ff */
.L_x_244:
[----:B------:R-:W-:Y:S05]  /*5c00*/  BSYNC B1 ;  /* 0x0000000000017941 */ /* 0x000fea0003800000 */
.L_x_243:
[----:B------:R-:W-:Y:S01]  /*5c10*/  @!P3 IMAD R127, R127, R155, R12 ;  /* 0x0000009b7f7fb224 */ /* 0x000fe200078e020c */
[----:B------:R-:W-:Y:S04]  /*5c20*/  BSSY B1, `(.L_x_245) ;  /* 0x0000006000017945 */ /* 0x000fe80003800000 */
[----:B------:R0:W-:Y:S01]  /*5c30*/  @!P3 STG.E.U8 desc[UR36][R6.64+0xc9], R127 ;  /* 0x0000c97f0600b986 */ /* 0x0001e2000c101124 */
[----:B------:R-:W-:Y:S05]  /*5c40*/  @P5 BRA `(.L_x_246) ;  /* 0x00000000000c5947 */ /* 0x000fea0003800000 */
[----:B--2---:R-:W1:Y:S02]  /*5c50*/  LDG.E.U8 R157, desc[UR36][R8.64+0xd0] ;  /* 0x0000d024089d7981 */ /* 0x004e64000c1e1100 */
[----:B-1----:R-:W-:-:S05]  /*5c60*/  PRMT R3, R157, 0x8880, RZ ;  /* 0x000088809d037816 */ /* 0x002fca00000000ff */
[----:B------:R-:W-:-:S07]  /*5c70*/  IMAD R12, R3, R156, RZ ;  /* 0x0000009c030c7224 */ /* 0x000fce00078e02ff */
.L_x_246:
[----:B------:R-:W-:Y:S05]  /*5c80*/  BSYNC B1 ;  /* 0x0000000000017941 */ /* 0x000fea0003800000 */
.L_x_245:
[----:B-1----:R-:W-:Y:S01]  /*5c90*/  @!P5 IMAD R3, R128, R155, R12 ;  /* 0x0000009b8003d224 */ /* 0x002fe200078e020c */
[----:B------:R-:W-:Y:S04]  /*5ca0*/  BSSY B1, `(.L_x_247) ;  /* 0x0000006000017945 */ /* 0x000fe80003800000 */
[----:B------:R1:W-:Y:S01]  /*5cb0*/  @!P5 STG.E.U8 desc[UR36][R4.64+0xd0], R3 ;  /* 0x0000d0030400d986 */ /* 0x0003e2000c101124 */
[----:B------:R-:W-:Y:S05]  /*5cc0*/  @P2 BRA `(.L_x_248) ;  /* 0x00000000000c2947 */ /* 0x000fea0003800000 */
[----:B--2---:R-:W1:Y:S02]  /*5cd0*/  LDG.E.U8 R157, desc[UR36][R8.64+0xd1] ;  /* 0x0000d124089d7981 */ /* 0x004e64000c1e1100 */
[----:B-1----:R-:W-:-:S05]  /*5ce0*/  PRMT R3, R157, 0x8880, RZ ;  /* 0x000088809d037816 */ /* 0x002fca00000000ff */
[----:B------:R-:W-:-:S07]  /*5cf0*/  IMAD R12, R3, R156, RZ ;  /* 0x0000009c030c7224 */ /* 0x000fce00078e02ff */
.L_x_248:
[----:B------:R-:W-:Y:S05]  /*5d00*/  BSYNC B1 ;  /* 0x0000000000017941 */ /* 0x000fea0003800000 */
.L_x_247:
        /* <DEDUP_REMOVED lines=11> */
.L_x_250:
[----:B------:R-:W-:Y:S05]  /*5dc0*/  BSYNC B1 ;  /* 0x0000000000017941 */ /* 0x000fea0003800000 */
.L_x_249:
[----:B-1----:R-:W-:Y:S01]  /*5dd0*/  @!P4 IMAD R3, R130, R155, R12 ;  /* 0x0000009b8203c224 */ /* 0x002fe200078e020c */
[----:B------:R-:W-:Y:S04]  /*5de0*/  BSSY B1, `(.L_x_251) ;  /* 0x0000006000017945 */ /* 0x000fe80003800000 */
[----:B------:R1:W-:Y:S01]  /*5df0*/  @!P4 STG.E.U8 desc[UR36][R6.64+0xd0], R3 ;  /* 0x0000d0030600c986 */ /* 0x0003e2000c101124 */
[----:B------:R-:W-:Y:S05]  /*5e00*/  @P3 BRA `(.L_x_252) ;  /* 0x00000000000c3947 */ /* 0x000fea0003800000 */
[----:B--2---:R-:W1:Y:S02]  /*5e10*/  LDG.E.U8 R157, desc[UR36][R10.64+0xd1] ;  /* 0x0000d1240a9d7981 */ /* 0x004e64000c1e1100 */
[----:B-1----:R-:W-:-:S05]  /*5e20*/  PRMT R3, R157, 0x8880, RZ ;  /* 0x000088809d037816 */ /* 0x002fca00000000ff */
[----:B------:R-:W-:-:S07]  /*5e30*/  IMAD R12, R3, R156, RZ ;  /* 0x0000009c030c7224 */ /* 0x000fce00078e02ff */
.L_x_252:
[----:B------:R-:W-:Y:S05]  /*5e40*/  BSYNC B1 ;  /* 0x0000000000017941 */ /* 0x000fea0003800000 */
.L_x_251:
[----:B------:R-:W-:Y:S01]  /*5e50*/  @!P3 IMAD R131, R131, R155, R12 ;  /* 0x0000009b8383b224 */ /* 0x000fe200078e020c */
[----:B------:R-:W-:Y:S04]  /*5e60*/  BSSY B1, `(.L_x_253) ;  /* 0x0000006000017945 */ /* 0x000fe80003800000 */
[----:B------:R0:W-:Y:S01]  /*5e70*/  @!P3 STG.E.U8 desc[UR36][R6.64+0xd1], R131 ;  /* 0x0000d1830600b986 */ /* 0x0001e2000c101124 */
[----:B------:R-:W-:Y:S05]  /*5e80*/  @P5 BRA `(.L_x_254) ;  /* 0x00000000000c5947 */ /* 0x000fea0003800000 */
[----:B--2---:R-:W1:Y:S02]  /*5e90*/  LDG.E.U8 R157, desc[UR36][R8.64+0xd8] ;  /* 0x0000d824089d7981 */ /* 0x004e64000c1e1100 */
[----:B-1----:R-:W-:-:S05]  /*5ea0*/  PRMT R3, R157, 0x8880, RZ ;  /* 0x000088809d037816 */ /* 0x002fca00000000ff */
[----:B------:R-:W-:-:S07]  /*5eb0*/  IMAD R12, R3, R156, RZ ;  /* 0x0000009c030c7224 */ /* 0x000fce00078e02ff */
.L_x_254:
[----:B------:R-:W-:Y:S05]  /*5ec0*/  BSYNC B1 ;  /* 0x0000000000017941 */ /* 0x000fea0003800000 */
.L_x_253:
[----:B-1----:R-:W-:Y:S01]  /*5ed0*/  @!P5 IMAD R3, R132, R155, R12 ;  /* 0x0000009b8403d224 */ /* 0x002fe200078e020c */
[----:B------:R-:W-:Y:S04]  /*5ee0*/  BSSY B1, `(.L_x_255) ;  /* 0x0000006000017945 */ /* 0x000fe80003800000 */
[----:B------:R1:W-:Y:S01]  /*5ef0*/  @!P5 STG.E.U8 desc[UR36][R4.64+0xd8], R3 ;  /* 0x0000d8030400d986 */ /* 0x0003e2000c101124 */
[----:B------:R-:W-:Y:S05]  /*5f00*/  @P2 BRA `(.L_x_256) ;  /* 0x00000000000c2947 */ /* 0x000fea0003800000 */
[----:B--2---:R-:W1:Y:S02]  /*5f10*/  LDG.E.U8 R157, desc[UR36][R8.64+0xd9] ;  /* 0x0000d924089d7981 */ /* 0x004e64000c1e1100 */
[----:B-1----:R-:W-:-:S05]  /*5f20*/  PRMT R3, R157, 0x8880, RZ ;  /* 0x000088809d037816 */ /* 0x002fca00000000ff */
[----:B------:R-:W-:-:S07]  /*5f30*/  IMAD R12, R3, R156, RZ ;  /* 0x0000009c030c7224 */ /* 0x000fce00078e02ff */
.L_x_256:
[----:B------:R-:W-:Y:S05]  /*5f40*/  BSYNC B1 ;  /* 0x0000000000017941 */ /* 0x000fea0003800000 */
.L_x_255:
        /* <DEDUP_REMOVED lines=11> */
.L_x_258:
[----:B------:R-:W-:Y:S05]  /*6000*/  BSYNC B1 ;  /* 0x0000000000017941 */ /* 0x000fea0003800000 */
.L_x_257:
[----:B-1----:R-:W-:Y:S01]  /*6010*/  @!P4 IMAD R3, R134, R155, R12 ;  /* 0x0000009b8603c224 */ /* 0x002fe200078e020c */
[----:B------:R-:W-:Y:S04]  /*6020*/  BSSY B1, `(.L_x_259) ;  /* 0x0000006000017945 */ /* 0x000fe80003800000 */
[----:B------:R1:W-:Y:S01]  /*6030*/  @!P4 STG.E.U8 desc[UR36][R6.64+0xd8], R3 ;  /* 0x0000d8030600c986 */ /* 0x0003e2000c101124 */
[----:B------:R-:W-:Y:S05]  /*6040*/  @P3 BRA `(.L_x_260) ;  /* 0x00000000000c3947 */ /* 0x000fea0003800000 */
[----:B--2---:R-:W1:Y:S02]  /*6050*/  LDG.E.U8 R157, desc[UR36][R10.64+0xd9] ;  /* 0x0000d9240a9d7981 */ /* 0x004e64000c1e1100 */
[----:B-1----:R-:W-:-:S05]  /*6060*/  PRMT R3, R157, 0x8880, RZ ;  /* 0x000088809d037816 */ /* 0x002fca00000000ff */
[----:B------:R-:W-:-:S07]  /*6070*/  IMAD R12, R3, R156, RZ ;  /* 0x0000009c030c7224 */ /* 0x000fce00078e02ff */
.L_x_260:
[----:B------:R-:W-:Y:S05]  /*6080*/  BSYNC B1 ;  /* 0x0000000000017941 */ /* 0x000fea0003800000 */
.L_x_259:
[----:B------:R-:W-:Y:S01]  /*6090*/  @!P3 IMAD R135, R135, R155, R12 ;  /* 0x0000009b8787b224 */ /* 0x000fe200078e020c */
[----:B------:R-:W-:Y:S04]  /*60a0*/  BSSY B1, `(.L_x_261) ;  /* 0x0000006000017945 */ /* 0x000fe80003800000 */
[----:B------:R0:W-:Y:S01]  /*60b0*/  @!P3 STG.E.U8 desc[UR36][R6.64+0xd9], R135 ;  /* 0x0000d9870600b986 */ /* 0x0001e2000c101124 */
[----:B------:R-:W-:Y:S05]  /*60c0*/  @P5 BRA `(.L_x_262) ;  /* 0x00000000000c5947 */ /* 0x000fea0003800000 */
[----:B--2---:R-:W1:Y:S02]  /*60d0*/  LDG.E.U8 R157, desc[UR36][R8.64+0xe0] ;  /* 0x0000e024089d7981 */ /* 0x004e64000c1e1100 */
[----:B-1----:R-:W-:-:S05]  /*60e0*/  PRMT R3, R157, 0x8880, RZ ;  /* 0x000088809d037816 */ /* 0x002fca00000000ff */
[----:B------:R-:W-:-:S07]  /*60f0*/  IMAD R12, R3, R156, RZ ;  /* 0x0000009c030c7224 */ /* 0x000fce00078e02ff */
.L_x_262:
[----:B------:R-:W-:Y:S05]  /*6100*/  BSYNC B1 ;  /* 0x0000000000017941 */ /* 0x000fea0003800000 */
.L_x_261:
[----:B-1----:R-:W-:Y:S01]  /*6110*/  @!P5 IMAD R3, R136, R155, R12 ;  /* 0x0000009b8803d224 */ /* 0x002fe200078e020c */
[----:B------:R-:W-:Y:S04]  /*6120*/  BSSY B1, `(.L_x_263) ;  /* 0x0000006000017945 */ /* 0x000fe80003800000 */
[----:B------:R1:W-:Y:S01]  /*6130*/  @!P5 STG.E.U8 desc[UR36][R4.64+0xe0], R3 ;  /* 0x0000e0030400d986 */ /* 0x0003e2000c101124 */
[----:B------:R-:W-:Y:S05]  /*6140*/  @P2 BRA `(.L_x_264) ;  /* 0x00000000000c2947 */ /* 0x000fea0003800000 */
[----:B--2---:R-:W1:Y:S02]  /*6150*/  LDG.E.U8 R157, desc[UR36][R8.64+0xe1] ;  /* 0x0000e124089d7981 */ /* 0x004e64000c1e1100 */
[----:B-1----:R-:W-:-:S05]  /*6160*/  PRMT R3, R157, 0x8880, RZ ;  /* 0x000088809d037816 */ /* 0x002fca00000000ff */
[----:B------:R-:W-:-:S07]  /*6170*/  IMAD R12, R3, R156, RZ ;  /* 0x0000009c030c7224 */ /* 0x000fce00078e02ff */
.L_x_264:
[----:B------:R-:W-:Y:S05]  /*6180*/  BSYNC B1 ;  /* 0x0000000000017941 */ /* 0x000fea0003800000 */
.L_x_263:
        /* <DEDUP_REMOVED lines=11> */
.L_x_266:
[----:B------:R-:W-:Y:S05]  /*6240*/  BSYNC B1 ;  /* 0x0000000000017941 */ /* 0x000fea0003800000 */
.L_x_265:
[----:B-1----:R-:W-:Y:S01]  /*6250*/  @!P4 IMAD R3, R138, R155, R12 ;  /* 0x0000009b8a03c224 */ /* 0x002fe200078e020c */
[----:B------:R-:W-:Y:S04]  /*6260*/  BSSY B1, `(.L_x_267) ;  /* 0x0000006000017945 */ /* 0x000fe80003800000 */
[----:B------:R1:W-:Y:S01]  /*6270*/  @!P4 STG.E.U8 desc[UR36][R6.64+0xe0], R3 ;  /* 0x0000e0030600c986 */ /* 0x0003e2000c101124 */
[----:B------:R-:W-:Y:S05]  /*6280*/  @P3 BRA `(.L_x_268) ;  /* 0x00000000000c3947 */ /* 0x000fea0003800000 */
[----:B--2---:R-:W1:Y:S02]  /*6290*/  LDG.E.U8 R157, desc[UR36][R10.64+0xe1] ;  /* 0x0000e1240a9d7981 */ /* 0x004e64000c1e1100 */
[----:B-1----:R-:W-:-:S05]  /*62a0*/  PRMT R3, R157, 0x8880, RZ ;  /* 0x000088809d037816 */ /* 0x002fca00000000ff */
[----:B------:R-:W-:-:S07]  /*62b0*/  IMAD R12, R3, R156, RZ ;  /* 0x0000009c030c7224 */ /* 0x000fce00078e02ff */
.L_x_268:
[----:B------:R-:W-:Y:S05]  /*62c0*/  BSYNC B1 ;  /* 0x0000000000017941 */ /* 0x000fea0003800000 */
.L_x_267:
[----:B------:R-:W-:Y:S01]  /*62d0*/  @!P3 IMAD R139, R139, R155, R12 ;  /* 0x0000009b8b8bb224 */ /* 0x000fe200078e020c */
[----:B------:R-:W-:Y:S04]  /*62e0*/  BSSY B1, `(.L_x_269) ;  /* 0x0000006000017945 */ /* 0x000fe80003800000 */
[----:B------:R0:W-:Y:S01]  /*62f0*/  @!P3 STG.E.U8 desc[UR36][R6.64+0xe1], R139 ;  /* 0x0000e18b0600b986 */ /* 0x0001e2000c101124 */
[----:B------:R-:W-:Y:S05]  /*6300*/  @P5 BRA `(.L_x_270) ;  /* 0x00000000000c5947 */ /* 0x000fea0003800000 */
[----:B--2---:R-:W1:Y:S02]  /*6310*/  LDG.E.U8 R157, desc[UR36][R8.64+0xe8] ;  /* 0x0000e824089d7981 */ /* 0x004e64000c1e1100 */
[----:B-1----:R-:W-:-:S05]  /*6320*/  PRMT R3, R157, 0x8880, RZ ;  /* 0x000088809d037816 */ /* 0x002fca00000000ff */
[----:B------:R-:W-:-:S07]  /*6330*/  IMAD R12, R3, R156, RZ ;  /* 0x0000009c030c7224 */ /* 0x000fce00078e02ff */
.L_x_270:
[----:B------:R-:W-:Y:S05]  /*6340*/  BSYNC B1 ;  /* 0x0000000000017941 */ /* 0x000fea0003800000 */
.L_x_269:
[----:B-1----:R-:W-:Y:S01]  /*6350*/  @!P5 IMAD R3, R140, R155, R12 ;  /* 0x0000009b8c03d224 */ /* 0x002fe200078e020c */
[----:B------:R-:W-:Y:S04]  /*6360*/  BSSY B1, `(.L_x_271) ;  /* 0x0000006000017945 */ /* 0x000fe80003800000 */
[----:B------:R1:W-:Y:S01]  /*6370*/  @!P5 STG.E.U8 desc[UR36][R4.64+0xe8], R3 ;  /* 0x0000e8030400d986 */ /* 0x0003e2000c101124 */
[----:B------:R-:W-:Y:S05]  /*6380*/  @P2 BRA `(.L_x_272) ;  /* 0x00000000000c2947 */ /* 0x000fea0003800000 */
[----:B--2---:R-:W1:Y:S02]  /*6390*/  LDG.E.U8 R157, desc[UR36][R8.64+0xe9] ;  /* 0x0000e924089d7981 */ /* 0x004e64000c1e1100 */
[----:B-1----:R-:W-:-:S05]  /*63a0*/  PRMT R3, R157, 0x8880, RZ ;  /* 0x000088809d037816 */ /* 0x002fca00000000ff */
[----:B------:R-:W-:-:S07]  /*63b0*/  IMAD R12, R3, R156, RZ ;  /* 0x0000009c030c7224 */ /* 0x000fce00078e02ff */
.L_x_272:
[----:B------:R-:W-:Y:S05]  /*63c0*/  BSYNC B1 ;  /* 0x0000000000017941 */ /* 0x000fea0003800000 */
.L_x_271:
        /* <DEDUP_REMOVED lines=11> */
.L_x_274:
[----:B------:R-:W-:Y:S05]  /*6480*/  BSYNC B1 ;  /* 0x0000000000017941 */ /* 0x000fea0003800000 */
.L_x_273:
[----:B-1----:R-:W-:Y:S01]  /*6490*/  @!P4 IMAD R3, R142, R155, R12 ;  /* 0x0000009b8e03c224 */ /* 0x002fe200078e020c */
[----:B------:R-:W-:Y:S04]  /*64a0*/  BSSY B1, `(.L_x_275) ;  /* 0x0000006000017945 */ /* 0x000fe80003800000 */
[----:B------:R1:W-:Y:S01]  /*64b0*/  @!P4 STG.E.U8 desc[UR36][R6.64+0xe8], R3 ;  /* 0x0000e8030600c986 */ /* 0x0003e2000c101124 */
[----:B------:R-:W-:Y:S05]  /*64c0*/  @P3 BRA `(.L_x_276) ;  /* 0x00000000000c3947 */ /* 0x000fea0003800000 */
[----:B--2---:R-:W1:Y:S02]  /*64d0*/  LDG.E.U8 R157, desc[UR36][R10.64+0xe9] ;  /* 0x0000e9240a9d7981 */ /* 0x004e64000c1e1100 */
[----:B-1----:R-:W-:-:S05]  /*64e0*/  PRMT R3, R157, 0x8880, RZ ;  /* 0x000088809d037816 */ /* 0x002fca00000000ff */
[----:B------:R-:W-:-:S07]  /*64f0*/  IMAD R12, R3, R156, RZ ;  /* 0x0000009c030c7224 */ /* 0x000fce00078e02ff */
.L_x_276:
[----:B------:R-:W-:Y:S05]  /*6500*/  BSYNC B1 ;  /* 0x0000000000017941 */ /* 0x000fea0003800000 */
.L_x_275:
[----:B------:R-:W-:Y:S01]  /*6510*/  @!P3 IMAD R143, R143, R155, R12 ;  /* 0x0000009b8f8fb224 */ /* 0x000fe200078e020c */
[----:B------:R-:W-:Y:S04]  /*6520*/  BSSY B1, `(.L_x_277) ;  /* 0x0000006000017945 */ /* 0x000fe80003800000 */
[----:B------:R0:W-:Y:S01]  /*6530*/  @!P3 STG.E.U8 desc[UR36][R6.64+0xe9], R143 ;  /* 0x0000e98f0600b986 */ /* 0x0001e2000c101124 */
[----:B------:R-:W-:Y:S05]  /*6540*/  @P5 BRA `(.L_x_278) ;  /* 0x00000000000c5947 */ /* 0x000fea0003800000 */
[----:B--2---:R-:W1:Y:S02]  /*6550*/  LDG.E.U8 R157, desc[UR36][R8.64+0xf0] ;  /* 0x0000f024089d7981 */ /* 0x004e64000c1e1100 */
[----:B-1----:R-:W-:-:S05]  /*6560*/  PRMT R3, R157, 0x8880, RZ ;  /* 0x000088809d037816 */ /* 0x002fca00000000ff */
[----:B------:R-:W-:-:S07]  /*6570*/  IMAD R12, R3, R156, RZ ;  /* 0x0000009c030c7224 */ /* 0x000fce00078e02ff */
.L_x_278:
[----:B------:R-:W-:Y:S05]  /*6580*/  BSYNC B1 ;  /* 0x0000000000017941 */ /* 0x000fea0003800000 */
.L_x_277:
[----:B-1----:R-:W-:Y:S01]  /*6590*/  @!P5 IMAD R3, R144, R155, R12 ;  /* 0x0000009b9003d224 */ /* 0x002fe200078e020c */
[----:B------:R-:W-:Y:S04]  /*65a0*/  BSSY B1, `(.L_x_279) ;  /* 0x0000006000017945 */ /* 0x000fe80003800000 */
[----:B------:R1:W-:Y:S01]  /*65b0*/  @!P5 STG.E.U8 desc[UR36][R4.64+0xf0], R3 ;  /* 0x0000f0030400d986 */ /* 0x0003e2000c101124 */
[----:B------:R-:W-:Y:S05]  /*65c0*/  @P2 BRA `(.L_x_280) ;  /* 0x00000000000c2947 */ /* 0x000fea0003800000 */
[----:B--2---:R-:W1:Y:S02]  /*65d0*/  LDG.E.U8 R157, desc[UR36][R8.64+0xf1] ;  /* 0x0000f124089d7981 */ /* 0x004e64000c1e1100 */
[----:B-1----:R-:W-:-:S05]  /*65e0*/  PRMT R3, R157, 0x8880, RZ ;  /* 0x000088809d037816 */ /* 0x002fca00000000ff */
[----:B------:R-:W-:-:S07]  /*65f0*/  IMAD R12, R3, R156, RZ ;  /* 0x0000009c030c7224 */ /* 0x000fce00078e02ff */
.L_x_280:
[----:B------:R-:W-:Y:S05]  /*6600*/  BSYNC B1 ;  /* 0x0000000000017941 */ /* 0x000fea0003800000 */
.L_x_279:
[C---:B------:R-:W-:Y:S01]  /*6610*/  ISETP.LT.OR P4, PT, R0.reuse, 0xf1, !P0 ;  /* 0x000000f10000780c */ /* 0x040fe20004781670 */
[----:B------:R-:W-:Y:S01]  /*6620*/  @!P2 IMAD R145, R145, R155, R12 ;  /* 0x0000009b9191a224 */ /* 0x000fe200078e020c */
[----:B------:R-:W-:Y:S01]  /*6630*/  BSSY B1, `(.L_x_281) ;  /* 0x000000a000017945 */ /* 0x000fe20003800000 */
[C---:B------:R-:W-:Y:S02]  /*6640*/  ISETP.LT.OR P3, PT, R0.reuse, 0xf2, !P0 ;  /* 0x000000f20000780c */ /* 0x040fe40004761670 */
        /* <DEDUP_REMOVED lines=8> */
.L_x_282:
[----:B------:R-:W-:Y:S05]  /*66d0*/  BSYNC B1 ;  /* 0x0000000000017941 */ /* 0x000fea0003800000 */
.L_x_281:
[----:B-1----:R-:W-:Y:S01]  /*66e0*/  @!P4 IMAD R3, R146, R155, R12 ;  /* 0x0000009b9203c224 */ /* 0x002fe200078e020c */
[----:B------:R-:W-:Y:S04]  /*66f0*/  BSSY B1, `(.L_x_283) ;  /* 0x0000006000017945 */ /* 0x000fe80003800000 */
[----:B------:R1:W-:Y:S01]  /*6700*/  @!P4 STG.E.U8 desc[UR36][R6.64+0xf0], R3 ;  /* 0x0000f0030600c986 */ /* 0x0003e2000c101124 */
[----:B------:R-:W-:Y:S05]  /*6710*/  @P3 BRA `(.L_x_284) ;  /* 0x00000000000c3947 */ /* 0x000fea0003800000 */
[----:B--2---:R-:W1:Y:S02]  /*6720*/  LDG.E.U8 R157, desc[UR36][R10.64+0xf1] ;  /* 0x0000f1240a9d7981 */ /* 0x004e64000c1e1100 */
[----:B-1----:R-:W-:-:S05]  /*6730*/  PRMT R3, R157, 0x8880, RZ ;  /* 0x000088809d037816 */ /* 0x002fca00000000ff */
[----:B------:R-:W-:-:S07]  /*6740*/  IMAD R12, R3, R156, RZ ;  /* 0x0000009c030c7224 */ /* 0x000fce00078e02ff */
.L_x_284:
[----:B------:R-:W-:Y:S05]  /*6750*/  BSYNC B1 ;  /* 0x0000000000017941 */ /* 0x000fea0003800000 */
.L_x_283:
[----:B------:R-:W-:Y:S01]  /*6760*/  @!P3 IMAD R147, R147, R155, R12 ;  /* 0x0000009b9393b224 */ /* 0x000fe200078e020c */
[----:B------:R-:W-:Y:S04]  /*6770*/  BSSY B1, `(.L_x_285) ;  /* 0x0000006000017945 */ /* 0x000fe80003800000 */
[----:B------:R0:W-:Y:S01]  /*6780*/  @!P3 STG.E.U8 desc[UR36][R6.64+0xf1], R147 ;  /* 0x0000f1930600b986 */ /* 0x0001e2000c101124 */
[----:B------:R-:W-:Y:S05]  /*6790*/  @P2 BRA `(.L_x_286) ;  /* 0x00000000000c2947 */ /* 0x000fea0003800000 */
[----:B--2---:R-:W1:Y:S02]  /*67a0*/  LDG.E.U8 R157, desc[UR36][R8.64+0xf8] ;  /* 0x0000f824089d7981 */ /* 0x004e64000c1e1100 */
[----:B-1----:R-:W-:-:S05]  /*67b0*/  PRMT R3, R157, 0x8880, RZ ;  /* 0x000088809d037816 */ /* 0x002fca00000000ff */
[----:B------:R-:W-:-:S07]  /*67c0*/  IMAD R12, R3, R156, RZ ;  /* 0x0000009c030c7224 */ /* 0x000fce00078e02ff */
.L_x_286:
[----:B------:R-:W-:Y:S05]  /*67d0*/  BSYNC B1 ;  /* 0x0000000000017941 */ /* 0x000fea0003800000 */
.L_x_285:
[----:B-1----:R-:W-:Y:S01]  /*67e0*/  @!P2 IMAD R3, R148, R155, R12 ;  /* 0x0000009b9403a224 */ /* 0x002fe200078e020c */
[----:B------:R-:W-:Y:S04]  /*67f0*/  BSSY B1, `(.L_x_287) ;  /* 0x0000006000017945 */ /* 0x000fe80003800000 */
[----:B------:R1:W-:Y:S01]  /*6800*/  @!P2 STG.E.U8 desc[UR36][R4.64+0xf8], R3 ;  /* 0x0000f8030400a986 */ /* 0x0003e2000c101124 */
[----:B------:R-:W-:Y:S05]  /*6810*/  @P1 BRA `(.L_x_288) ;  /* 0x00000000000c1947 */ /* 0x000fea0003800000 */
[----:B--2---:R-:W1:Y:S02]  /*6820*/  LDG.E.U8 R157, desc[UR36][R8.64+0xf9] ;  /* 0x0000f924089d7981 */ /* 0x004e64000c1e1100 */
[----:B-1----:R-:W-:-:S05]  /*6830*/  PRMT R3, R157, 0x8880, RZ ;  /* 0x000088809d037816 */ /* 0x002fca00000000ff */
[----:B------:R-:W-:-:S07]  /*6840*/  IMAD R12, R3, R156, RZ ;  /* 0x0000009c030c7224 */ /* 0x000fce00078e02ff */
.L_x_288:
[----:B------:R-:W-:Y:S05]  /*6850*/  BSYNC B1 ;  /* 0x0000000000017941 */ /* 0x000fea0003800000 */
.L_x_287:
[----:B------:R-:W-:Y:S01]  /*6860*/  @!P1 IMAD R149, R149, R155, R12 ;  /* 0x0000009b95959224 */ /* 0x000fe200078e020c */
[----:B------:R-:W-:Y:S04]  /*6870*/  BSSY B1, `(.L_x_289) ;  /* 0x0000006000017945 */ /* 0x000fe80003800000 */
[----:B------:R0:W-:Y:S01]  /*6880*/  @!P1 STG.E.U8 desc[UR36][R4.64+0xf9], R149 ;  /* 0x0000f99504009986 */ /* 0x0001e2000c101124 */
[----:B------:R-:W-:Y:S05]  /*6890*/  @P5 BRA `(.L_x_290) ;  /* 0x00000000000c5947 */ /* 0x000fea0003800000 */
[----:B--2---:R-:W1:Y:S02]  /*68a0*/  LDG.E.U8 R157, desc[UR36][R10.64+0xf8] ;  /* 0x0000f8240a9d7981 */ /* 0x004e64000c1e1100 */
[----:B-1----:R-:W-:-:S05]  /*68b0*/  PRMT R3, R157, 0x8880, RZ ;  /* 0x000088809d037816 */ /* 0x002fca00000000ff */
[----:B------:R-:W-:-:S07]  /*68c0*/  IMAD R12, R3, R156, RZ ;  /* 0x0000009c030c7224 */ /* 0x000fce00078e02ff */
.L_x_290:
[----:B------:R-:W-:Y:S05]  /*68d0*/  BSYNC B1 ;  /* 0x0000000000017941 */ /* 0x000fea0003800000 */
.L_x_289:
[----:B-1----:R-:W-:Y:S01]  /*68e0*/  @!P5 IMAD R3, R150, R155, R12 ;  /* 0x0000009b9603d224 */ /* 0x002fe200078e020c */
[----:B------:R-:W-:Y:S01]  /*68f0*/  ISETP.LT.OR P0, PT, R0, 0xfa, !P0 ;  /* 0x000000fa0000780c */ /* 0x000fe20004701670 */
[----:B------:R-:W-:Y:S03]  /*6900*/  BSSY B1, `(.L_x_291) ;  /* 0x0000006000017945 */ /* 0x000fe60003800000 */
[----:B------:R1:W-:Y:S09]  /*6910*/  @!P5 STG.E.U8 desc[UR36][R6.64+0xf8], R3 ;  /* 0x0000f8030600d986 */ /* 0x0003f2000c101124 */
[----:B------:R-:W-:Y:S05]  /*6920*/  @P0 BRA `(.L_x_292) ;  /* 0x00000000000c0947 */ /* 0x000fea0003800000 */
[----:B--2---:R-:W1:Y:S02]  /*6930*/  LDG.E.U8 R157, desc[UR36][R10.64+0xf9] ;  /* 0x0000f9240a9d7981 */ /* 0x004e64000c1e1100 */
[----:B-1----:R-:W-:-:S05]  /*6940*/  PRMT R3, R157, 0x8880, RZ ;  /* 0x000088809d037816 */ /* 0x002fca00000000ff */
[----:B------:R-:W-:-:S07]  /*6950*/  IMAD R12, R3, R156, RZ ;  /* 0x0000009c030c7224 */ /* 0x000fce00078e02ff */
.L_x_292:
[----:B------:R-:W-:Y:S05]  /*6960*/  BSYNC B1 ;  /* 0x0000000000017941 */ /* 0x000fea0003800000 */
.L_x_291:
[----:B------:R-:W-:Y:S01]  /*6970*/  IMAD R151, R151, R155, R12 ;  /* 0x0000009b97977224 */ /* 0x000fe200078e020c */
[----:B------:R-:W-:Y:S06]  /*6980*/  @P0 BRA `(.L_x_293) ;  /* 0x0000001800100947 */ /* 0x000fec0003800000 */
[----:B------:R0:W-:Y:S01]  /*6990*/  STG.E.U8 desc[UR36][R6.64+0xf9], R151 ;  /* 0x0000f99706007986 */ /* 0x0001e2000c101124 */
[----:B------:R-:W-:Y:S05]  /*69a0*/  BRA `(.L_x_293) ;  /* 0x0000001800087947 */ /* 0x000fea0003800000 */
.L_x_36:
[C---:B------:R-:W-:Y:S02]  /*69b0*/  ISETP.GE.AND P1, PT, R162.reuse, 0x1, PT ;  /* 0x00000001a200780c */ /* 0x040fe40003f26270 */
[----:B------:R-:W-:Y:S02]  /*69c0*/  ISETP.GE.AND P0, PT, R162, 0x9, PT ;  /* 0x00000009a200780c */ /* 0x000fe40003f06270 */
[C---:B------:R-:W-:Y:S02]  /*69d0*/  ISETP.LT.OR P4, PT, R0.reuse, 0x1, !P1 ;  /* 0x000000010000780c */ /* 0x040fe40004f81670 */
[C---:B------:R-:W-:Y:S02]  /*69e0*/  ISETP.LT.OR P3, PT, R0.reuse, 0x2, !P1 ;  /* 0x000000020000780c */ /* 0x040fe40004f61670 */
[C---:B------:R-:W-:Y:S02]  /*69f0*/  ISETP.LT.OR P2, PT, R0.reuse, 0x1, !P0 ;  /* 0x000000010000780c */ /* 0x040fe40004741670 */
[----:B------:R-:W-:-:S07]  /*6a00*/  ISETP.LT.OR P5, PT, R0, 0x2, !P0 ;  /* 0x000000020000780c */ /* 0x000fce00047a1670 */
[-C--:B------:R-:W-:Y:S02]  /*6a10*/  @!P4 IMAD R3, R24, R155.reuse, RZ ;  /* 0x0000009b1803c224 */ /* 0x080fe400078e02ff */
[-C--:B------:R-:W-:Y:S02]  /*6a20*/  @!P3 IMAD R25, R25, R155.reuse, RZ ;  /* 0x0000009b1919b224 */ /* 0x080fe400078e02ff */
[-C--:B------:R-:W-:Y:S01]  /*6a30*/  @!P2 IMAD R9, R26, R155.reuse, RZ ;  /* 0x0000009b1a09a224 */ /* 0x080fe200078e02ff */
[----:B------:R0:W-:Y:S01]  /*6a40*/  @!P4 STG.E.U8 desc[UR36][R4.64], R3 ;  /* 0x000000030400c986 */ /* 0x0001e2000c101124 */
[C---:B------:R-:W-:Y:S01]  /*6a50*/  ISETP.LT.OR P4, PT, R0.reuse, 0x9, !P1 ;  /* 0x000000090000780c */ /* 0x040fe20004f81670 */
[----:B------:R-:W-:Y:S02]  /*6a60*/  @!P5 IMAD R27, R27, R155, RZ ;  /* 0x0000009b1b1bd224 */ /* 0x000fe400078e02ff */
[----:B------:R-:W-:Y:S01]  /*6a70*/  @!P3 STG.E.U8 desc[UR36][R4.64+0x1], R25 ;  /* 0x000001190400b986 */ /* 0x000fe2000c101124 */
[----:B------:R-:W-:-:S03]  /*6a80*/  ISETP.LT.OR P3, PT, R0, 0xa, !P1 ;  /* 0x0000000a0000780c */ /* 0x000fc60004f61670 */
[----:B------:R1:W-:Y:S01]  /*6a90*/  @!P2 STG.E.U8 desc[UR36][R6.64], R9 ;  /* 0x000000090600a986 */ /* 0x0003e2000c101124 */
[----:B------:R-:W-:-:S03]  /*6aa0*/  ISETP.LT.OR P2, PT, R0, 0x9, !P0 ;  /* 0x000000090000780c */ /* 0x000fc60004741670 */
[----:B------:R-:W-:Y:S01]  /*6ab0*/  @!P5 STG.E.U8 desc[UR36][R6.64+0x1], R27 ;  /* 0x0000011b0600d986 */ /* 0x000fe2000c101124 */
[----:B------:R-:W-:Y:S01]  /*6ac0*/  ISETP.LT.OR P5, PT, R0, 0xa, !P0 ;  /* 0x0000000a0000780c */ /* 0x000fe200047a1670 */
[----:B------:R-:W-:-:S04]  /*6ad0*/  @!P4 IMAD R11, R28, R155, RZ ;  /* 0x0000009b1c0bc224 */ /* 0x000fc800078e02ff */
[-C--:B------:R-:W-:Y:S01]  /*6ae0*/  @!P3 IMAD R29, R29, R155.reuse, RZ ;  /* 0x0000009b1d1db224 */ /* 0x080fe200078e02ff */
[----:B------:R-:W-:Y:S01]  /*6af0*/  @!P4 STG.E.U8 desc[UR36][R4.64+0x8], R11 ;  /* 0x0000080b0400c986 */ /* 0x000fe2000c101124 */
[----:B------:R-:W-:Y:S02]  /*6b00*/  ISETP.LT.OR P4, PT, R0, 0x11, !P1 ;  /* 0x000000110000780c */ /* 0x000fe40004f81670 */
[-C--:B0-----:R-:W-:Y:S01]  /*6b10*/  @!P2 IMAD R3, R30, R155.reuse, RZ ;  /* 0x0000009b1e03a224 */ /* 0x081fe200078e02ff */
[----:B------:R-:W-:Y:S01]  /*6b20*/  @!P3 STG.E.U8 desc[UR36][R4.64+0x9], R29 ;  /* 0x0000091d0400b986 */ /* 0x000fe2000c101124 */
[C---:B------:R-:W-:Y:S02]  /*6b30*/  ISETP.LT.OR P3, PT, R0.reuse, 0x12, !P1 ;  /* 0x000000120000780c */ /* 0x040fe40004f61670 */
[----:B------:R-:W-:Y:S01]  /*6b40*/  @!P5 IMAD R31, R31, R155, RZ ;  /* 0x0000009b1f1fd224 */ /* 0x000fe200078e02ff */
[----:B------:R0:W-:Y:S01]  /*6b50*/  @!P2 STG.E.U8 desc[UR36][R6.64+0x8], R3 ;  /* 0x000008030600a986 */ /* 0x0001e2000c101124 */
[----:B------:R-:W-:-:S03]  /*6b60*/  ISETP.LT.OR P2, PT, R0, 0x11, !P0 ;  /* 0x000000110000780c */ /* 0x000fc60004741670 */
[----:B------:R-:W-:Y:S01]  /*6b70*/  @!P5 STG.E.U8 desc[UR36][R6.64+0x9], R31 ;  /* 0x0000091f0600d986 */ /* 0x000fe2000c101124 */
[----:B------:R-:W-:Y:S01]  /*6b80*/  ISETP.LT.OR P5, PT, R0, 0x12, !P0 ;  /* 0x000000120000780c */ /* 0x000fe200047a1670 */
[----:B-1----:R-:W-:-:S04]  /*6b90*/  @!P4 IMAD R9, R32, R155, RZ ;  /* 0x0000009b2009c224 */ /* 0x002fc800078e02ff */
        /* <DEDUP_REMOVED lines=301> */
[----:B------:R1:W-:Y:S01]  /*7e70*/  @!P4 STG.E.U8 desc[UR36][R4.64+0xd8], R11 ;  /* 0x0000d80b0400c986 */ /* 0x0003e2000c101124 */
        /* <DEDUP_REMOVED lines=13> */
[-C--:B-1----:R-:W-:Y:S01]  /*7f50*/  @!P2 IMAD R11, R138, R155.reuse, RZ ;  /* 0x0000009b8a0ba224 */ /* 0x082fe200078e02ff */
[----:B------:R-:W-:Y:S01]  /*7f60*/  @!P3 STG.E.U8 desc[UR36][R4.64+0xe1], R137 ;  /* 0x0000e1890400b986 */ /* 0x000fe2000c101124 */
[C---:B------:R-:W-:Y:S02]  /*7f70*/  ISETP.LT.OR P3, PT, R0.reuse, 0xea, !P1 ;  /* 0x000000ea0000780c */ /* 0x040fe40004f61670 */
[----:B------:R-:W-:Y:S01]  /*7f80*/  @!P5 IMAD R139, R139, R155, RZ ;  /* 0x0000009b8b8bd224 */ /* 0x000fe200078e02ff */
[----:B------:R1:W-:Y:S01]  /*7f90*/  @!P2 STG.E.U8 desc[UR36][R6.64+0xe0], R11 ;  /* 0x0000e00b0600a986 */ /* 0x0003e2000c101124 */
[----:B------:R-:W-:-:S03]  /*7fa0*/  ISETP.LT.OR P2, PT, R0, 0xe9, !P0 ;  /* 0x000000e90000780c */ /* 0x000fc60004741670 */
[----:B------:R-:W-:Y:S01]  /*7fb0*/  @!P5 STG.E.U8 desc[UR36][R6.64+0xe1], R139 ;  /* 0x0000e18b0600d986 */ /* 0x000fe2000c101124 */
[----:B------:R-:W-:Y:S01]  /*7fc0*/  ISETP.LT.OR P5, PT, R0, 0xea, !P0 ;  /* 0x000000ea0000780c */ /* 0x000fe200047a1670 */
[----:B0-----:R-:W-:-:S04]  /*7fd0*/  @!P4 IMAD R3, R140, R155, RZ ;  /* 0x0000009b8c03c224 */ /* 0x001fc800078e02ff */
[-C--:B------:R-:W-:Y:S01]  /*7fe0*/  @!P3 IMAD R141, R141, R155.reuse, RZ ;  /* 0x0000009b8d8db224 */ /* 0x080fe200078e02ff */
[----:B------:R0:W-:Y:S01]  /*7ff0*/  @!P4 STG.E.U8 desc[UR36][R4.64+0xe8], R3 ;  /* 0x0000e8030400c986 */ /* 0x0001e2000c101124 */
[----:B------:R-:W-:Y:S02]  /*8000*/  ISETP.LT.OR P4, PT, R0, 0xf2, !P1 ;  /* 0x000000f20000780c */ /* 0x000fe40004f81670 */
[-C--:B---3--:R-:W-:Y:S01]  /*8010*/  @!P2 IMAD R9, R142, R155.reuse, RZ ;  /* 0x0000009b8e09a224 */ /* 0x088fe200078e02ff */
[----:B------:R-:W-:Y:S01]  /*8020*/  @!P3 STG.E.U8 desc[UR36][R4.64+0xe9], R141 ;  /* 0x0000e98d0400b986 */ /* 0x000fe2000c101124 */
[C---:B------:R-:W-:Y:S02]  /*8030*/  ISETP.LT.OR P3, PT, R0.reuse, 0xf1, !P1 ;  /* 0x000000f10000780c */ /* 0x040fe40004f61670 */
[----:B------:R-:W-:Y:S01]  /*8040*/  @!P5 IMAD R143, R143, R155, RZ ;  /* 0x0000009b8f8fd224 */ /* 0x000fe200078e02ff */
[----:B------:R-:W-:Y:S01]  /*8050*/  @!P2 STG.E.U8 desc[UR36][R6.64+0xe8], R9 ;  /* 0x0000e8090600a986 */ /* 0x000fe2000c101124 */
[----:B------:R-:W-:-:S03]  /*8060*/  ISETP.LT.OR P2, PT, R0, 0xf1, !P0 ;  /* 0x000000f10000780c */ /* 0x000fc60004741670 */
[----:B------:R-:W-:Y:S01]  /*8070*/  @!P5 STG.E.U8 desc[UR36][R6.64+0xe9], R143 ;  /* 0x0000e98f0600d986 */ /* 0x000fe2000c101124 */
[----:B------:R-:W-:Y:S01]  /*8080*/  ISETP.LT.OR P5, PT, R0, 0xf9, !P0 ;  /* 0x000000f90000780c */ /* 0x000fe200047a1670 */
[----:B------:R-:W-:-:S04]  /*8090*/  @!P4 IMAD R145, R145, R155, RZ ;  /* 0x0000009b9191c224 */ /* 0x000fc800078e02ff */
[-C--:B-1----:R-:W-:Y:S01]  /*80a0*/  @!P3 IMAD R11, R144, R155.reuse, RZ ;  /* 0x0000009b900bb224 */ /* 0x082fe200078e02ff */
[----:B------:R-:W-:Y:S01]  /*80b0*/  @!P4 STG.E.U8 desc[UR36][R4.64+0xf1], R145 ;  /* 0x0000f1910400c986 */ /* 0x000fe2000c101124 */
[C---:B------:R-:W-:Y:S02]  /*80c0*/  ISETP.LT.OR P4, PT, R0.reuse, 0xf2, !P0 ;  /* 0x000000f20000780c */ /* 0x040fe40004781670 */
[C---:B------:R-:W-:Y:S01]  /*80d0*/  ISETP.LT.OR P0, PT, R0.reuse, 0xfa, !P0 ;  /* 0x000000fa0000780c */ /* 0x040fe20004701670 */
[----:B------:R1:W-:Y:S01]  /*80e0*/  @!P3 STG.E.U8 desc[UR36][R4.64+0xf0], R11 ;  /* 0x0000f00b0400b986 */ /* 0x0003e2000c101124 */
[----:B------:R-:W-:Y:S01]  /*80f0*/  ISETP.LT.OR P3, PT, R0, 0xf9, !P1 ;  /* 0x000000f90000780c */ /* 0x000fe20004f61670 */
[----:B0-----:R-:W-:Y:S01]  /*8100*/  @!P2 IMAD R3, R146, R155, RZ ;  /* 0x0000009b9203a224 */ /* 0x001fe200078e02ff */
[----:B------:R-:W-:-:S04]  /*8110*/  ISETP.LT.OR P1, PT, R0, 0xfa, !P1 ;  /* 0x000000fa0000780c */ /* 0x000fc80004f21670 */
[----:B------:R0:W-:Y:S03]  /*8120*/  @!P2 STG.E.U8 desc[UR36][R6.64+0xf0], R3 ;  /* 0x0000f0030600a986 */ /* 0x0001e6000c101124 */
[-C--:B------:R-:W-:Y:S02]  /*8130*/  @!P4 IMAD R147, R147, R155.reuse, RZ ;  /* 0x0000009b9393c224 */ /* 0x080fe400078e02ff */
[-C--:B-1----:R-:W-:Y:S02]  /*8140*/  @!P5 IMAD R11, R150, R155.reuse, RZ ;  /* 0x0000009b960bd224 */ /* 0x082fe400078e02ff */
[-C--:B------:R-:W-:Y:S01]  /*8150*/  @!P3 IMAD R9, R148, R155.reuse, RZ ;  /* 0x0000009b9409b224 */ /* 0x080fe200078e02ff */
[----:B------:R0:W-:Y:S01]  /*8160*/  @!P4 STG.E.U8 desc[UR36][R6.64+0xf1], R147 ;  /* 0x0000f1930600c986 */ /* 0x0001e2000c101124 */
[-C--:B------:R-:W-:Y:S02]  /*8170*/  @!P1 IMAD R149, R149, R155.reuse, RZ ;  /* 0x0000009b95959224 */ /* 0x080fe400078e02ff */
[----:B------:R-:W-:Y:S01]  /*8180*/  @!P0 IMAD R151, R151, R155, RZ ;  /* 0x0000009b97978224 */ /* 0x000fe200078e02ff */
[----:B------:R0:W-:Y:S04]  /*8190*/  @!P3 STG.E.U8 desc[UR36][R4.64+0xf8], R9 ;  /* 0x0000f8090400b986 */ /* 0x0001e8000c101124 */
[----:B------:R0:W-:Y:S04]  /*81a0*/  @!P1 STG.E.U8 desc[UR36][R4.64+0xf9], R149 ;  /* 0x0000f99504009986 */ /* 0x0001e8000c101124 */
[----:B------:R0:W-:Y:S04]  /*81b0*/  @!P5 STG.E.U8 desc[UR36][R6.64+0xf8], R11 ;  /* 0x0000f80b0600d986 */ /* 0x0001e8000c101124 */
[----:B------:R0:W-:Y:S02]  /*81c0*/  @!P0 STG.E.U8 desc[UR36][R6.64+0xf9], R151 ;  /* 0x0000f99706008986 */ /* 0x0001e4000c101124 */
.L_x_293:
[----:B------:R-:W-:Y:S05]  /*81d0*/  BSYNC B0 ;  /* 0x0000000000007941 */ /* 0x000fea0003800000 */
.L_x_35:
[----:B------:R-:W-:Y:S01]  /*81e0*/  ULDC UR4, c[0x0][0xc] ;  /* 0x0000030000047ab9 */ /* 0x000fe20000000800 */
[----:B------:R-:W-:Y:S01]  /*81f0*/  ULDC UR5, c[0x0][0x10] ;  /* 0x0000040000057ab9 */ /* 0x000fe20000000800 */
[----:B01----:R-:W0:Y:S01]  /*8200*/  LDC R3, c[0x0][0x14] ;  /* 0x00000500ff037b82 */ /* 0x003e220000000800 */
[----:B------:R-:W-:Y:S01]  /*8210*/  UIMAD.WIDE.U32 UR4, UR4, UR5, URZ ;  /* 0x00000005040472a5 */ /* 0x000fe2000f8e003f */
[----:B------:R-:W-:Y:S01]  /*8220*/  PRMT R0, RZ, 0x7610, R0 ;  /* 0x00007610ff007816 */ /* 0x000fe20000000000 */
[----:B------:R-:W-:Y:S02]  /*8230*/  IMAD.MOV.U32 R153, RZ, RZ, -0x1 ;  /* 0xffffffffff997424 */ /* 0x000fe400078e00ff */
[----:B------:R-:W-:Y:S02]  /*8240*/  IMAD.MOV.U32 R22, RZ, RZ, -0x1 ;  /* 0xffffffffff167424 */ /* 0x000fe400078e00ff */
[----:B0-----:R-:W-:-:S04]  /*8250*/  IMAD.WIDE.U32 R16, R3, UR4, R16 ;  /* 0x0000000403107c25 */ /* 0x001fc8000f8e0010 */
[----:B------:R-:W-:Y:S01]  /*8260*/  IMAD R3, R3, UR5, RZ ;  /* 0x0000000503037c24 */ /* 0x000fe2000f8e02ff */
[----:B------:R-:W-:Y:S02]  /*8270*/  ULDC.64 UR4, c[0x0][0x650] ;  /* 0x0001940000047ab9 */ /* 0x000fe40000000a00 */
[----:B------:R-:W-:Y:S01]  /*8280*/  ISETP.GE.U32.AND P0, PT, R16, UR4, PT ;  /* 0x0000000410007c0c */ /* 0x000fe2000bf06070 */
[----:B------:R-:W-:-:S05]  /*8290*/  IMAD.IADD R17, R17, 0x1, R3 ;  /* 0x0000000111117824 */ /* 0x000fca00078e0203 */
[----:B------:R-:W-:-:S13]  /*82a0*/  ISETP.GE.U32.AND.EX P0, PT, R17, UR5, PT, P0 ;  /* 0x0000000511007c0c */ /* 0x000fda000bf06100 */
[----:B------:R-:W-:Y:S05]  /*82b0*/  @P0 BRA `(.L_x_294) ;  /* 0x0000000400640947 */ /* 0x000fea0003800000 */
[----:B------:R-:W0:Y:S01]  /*82c0*/  S2R R12, SR_CTAID.X ;  /* 0x00000000000c7919 */ /* 0x000e220000002500 */
[----:B------:R-:W1:Y:S01]  /*82d0*/  LDC.64 R10, c[0x0][0x628] ;  /* 0x00018a00ff0a7b82 */ /* 0x000e620000000a00 */
[----:B------:R-:W-:Y:S01]  /*82e0*/  ULDC UR4, c[0x0][0x150] ;  /* 0x0000540000047ab9 */ /* 0x000fe20000000800 */
[----:B------:R-:W-:Y:S01]  /*82f0*/  IMAD.MOV.U32 R8, RZ, RZ, R16 ;  /* 0x000000ffff087224 */ /* 0x000fe200078e0010 */
[----:B------:R-:W0:Y:S01]  /*8300*/  S2R R24, SR_CTAID.Y ;  /* 0x0000000000187919 */ /* 0x000e220000002600 */
[----:B------:R-:W-:-:S04]  /*8310*/  IMAD.MOV.U32 R9, RZ, RZ, R17 ;  /* 0x000000ffff097224 */ /* 0x000fc800078e0011 */
[----:B------:R-:W2:Y:S08]  /*8320*/  LDC R21, c[0x0][0x144] ;  /* 0x00005100ff157b82 */ /* 0x000eb00000000800 */
[----:B------:R-:W2:Y:S08]  /*8330*/  LDC R0, c[0x0][0x630] ;  /* 0x00018c00ff007b82 */ /* 0x000eb00000000800 */
[----:B------:R-:W2:Y:S01]  /*8340*/  LDC.64 R14, c[0x0][0x620] ;  /* 0x00018800ff0e7b82 */ /* 0x000ea20000000a00 */
[----:B-1----:R-:W-:-:S04]  /*8350*/  ISETP.NE.U32.AND P0, PT, R10, RZ, PT ;  /* 0x000000ff0a00720c */ /* 0x002fc80003f05070 */
[----:B------:R-:W-:Y:S02]  /*8360*/  ISETP.NE.AND.EX P0, PT, R11, RZ, PT, P0 ;  /* 0x000000ff0b00720c */ /* 0x000fe40003f05300 */
[----:B0-----:R-:W-:-:S05]  /*8370*/  I2FP.F32.U32 R3, R12 ;  /* 0x0000000c00037245 */ /* 0x001fca0000201000 */
[----:B------:R-:W-:-:S04]  /*8380*/  FMUL R3, R3, UR4 ;  /* 0x0000000403037c20 */ /* 0x000fc80008400000 */
[----:B------:R0:W1:Y:S02]  /*8390*/  F2I.U32.TRUNC.NTZ R20, R3 ;  /* 0x0000000300147305 */ /* 0x000064000020f000 */
[----:B------:R-:W-:Y:S05]  /*83a0*/  @!P0 BRA `(.L_x_295) ;  /* 0x0000000000288947 */ /* 0x000fea0003800000 */
[----:B0-----:R-:W0:Y:S02]  /*83b0*/  LDC R3, c[0x0][0x634] ;  /* 0x00018d00ff037b82 */ /* 0x001e240000000800 */
[----:B0-----:R-:W-:-:S05]  /*83c0*/  IADD3 R3, P0, R16, R3, RZ ;  /* 0x0000000310037210 */ /* 0x001fca0007f1e0ff */
[----:B------:R-:W-:-:S04]  /*83d0*/  IMAD.X R13, RZ, RZ, R17, P0 ;  /* 0x000000ffff0d7224 */ /* 0x000fc800000e0611 */
[----:B---3--:R-:W-:-:S04]  /*83e0*/  IMAD.WIDE.U32 R4, R13, R10, RZ ;  /* 0x0000000a0d047225 */ /* 0x008fc800078e00ff */
[----:B----4-:R-:W-:-:S04]  /*83f0*/  IMAD.WIDE.U32 R6, P0, R3, R11, R4 ;  /* 0x0000000b03067225 */ /* 0x010fc80007800004 */
[----:B------:R-:W-:-:S04]  /*8400*/  IMAD.WIDE.U32 R4, R3, R10, RZ ;  /* 0x0000000a03047225 */ /* 0x000fc800078e00ff */
[----:B------:R-:W-:Y:S01]  /*8410*/  IMAD.X R9, RZ, RZ, RZ, P0 ;  /* 0x000000ffff097224 */ /* 0x000fe200000e06ff */
[----:B------:R-:W-:Y:S01]  /*8420*/  IADD3 RZ, P0, R5, R6, RZ ;  /* 0x0000000605ff7210 */ /* 0x000fe20007f1e0ff */
[----:B------:R-:W-:-:S04]  /*8430*/  IMAD.MOV.U32 R8, RZ, RZ, R7 ;  /* 0x000000ffff087224 */ /* 0x000fc800078e0007 */
[----:B------:R-:W-:-:S08]  /*8440*/  IMAD.WIDE.U32.X R8, R13, R11, R8, P0 ;  /* 0x0000000b0d087225 */ /* 0x000fd000000e0408 */
.L_x_295:
[----:B------:R-:W3:Y:S01]  /*8450*/  LDC.64 R28, c[0x0][0x640] ;  /* 0x00019000ff1c7b82 */ /* 0x000ee20000000a00 */
[-CC-:B--2---:R-:W-:Y:S01]  /*8460*/  SHF.R.U64 R22, R8, R0.reuse, R9.reuse ;  /* 0x0000000008167219 */ /* 0x184fe20000001209 */
[----:B-1----:R-:W-:Y:S01]  /*8470*/  IMAD.MOV R20, RZ, RZ, -R20 ;  /* 0x000000ffff147224 */ /* 0x002fe200078e0a14 */
[----:B------:R-:W-:Y:S01]  /*8480*/  SHF.R.U32.HI R0, RZ, R0, R9 ;  /* 0x00000000ff007219 */ /* 0x000fe20000011609 */
[----:B------:R-:W-:Y:S01]  /*8490*/  ULDC UR4, c[0x0][0x154] ;  /* 0x0000550000047ab9 */ /* 0x000fe20000000800 */
[----:B0-----:R-:W-:Y:S01]  /*84a0*/  IADD3 R3, P0, RZ, -R22, RZ ;  /* 0x80000016ff037210 */ /* 0x001fe20007f1e0ff */
[----:B------:R-:W-:Y:S02]  /*84b0*/  IMAD R21, R21, R20, R12 ;  /* 0x0000001415157224 */ /* 0x000fe400078e020c */
[----:B----4-:R-:W0:Y:S01]  /*84c0*/  LDC R6, c[0x0][0x618] ;  /* 0x00018600ff067b82 */ /* 0x010e220000000800 */
[----:B------:R-:W-:Y:S02]  /*84d0*/  IMAD.MOV.U32 R7, RZ, RZ, 0x1 ;  /* 0x00000001ff077424 */ /* 0x000fe400078e00ff */
[----:B---3--:R-:W-:-:S04]  /*84e0*/  IMAD.X R5, RZ, RZ, ~R0, P0 ;  /* 0x000000ffff057224 */ /* 0x008fc800000e0e00 */
[-C--:B------:R-:W-:Y:S01]  /*84f0*/  IMAD R0, R5, R14.reuse, RZ ;  /* 0x0000000e05007224 */ /* 0x080fe200078e02ff */
[----:B------:R-:W1:Y:S01]  /*8500*/  LDC R8, c[0x0][0x608] ;  /* 0x00018200ff087b82 */ /* 0x000e620000000800 */
[----:B------:R-:W-:-:S04]  /*8510*/  IMAD.WIDE.U32 R4, R3, R14, R16 ;  /* 0x0000000e03047225 */ /* 0x000fc800078e0010 */
[----:B------:R-:W-:Y:S01]  /*8520*/  IMAD R3, R3, R15, R0 ;  /* 0x0000000f03037224 */ /* 0x000fe200078e0200 */
[----:B------:R-:W-:Y:S02]  /*8530*/  I2FP.F32.U32 R0, R24 ;  /* 0x0000001800007245 */ /* 0x000fe40000201000 */
[----:B------:R-:W2:Y:S01]  /*8540*/  LDC R26, c[0x0][0x658] ;  /* 0x00019600ff1a7b82 */ /* 0x000ea20000000800 */
[----:B------:R-:W-:Y:S01]  /*8550*/  IMAD.IADD R3, R5, 0x1, R3 ;  /* 0x0000000105037824 */ /* 0x000fe200078e0203 */
[----:B------:R-:W-:Y:S01]  /*8560*/  ISETP.NE.U32.AND P0, PT, R28, RZ, PT ;  /* 0x000000ff1c00720c */ /* 0x000fe20003f05070 */
[----:B------:R-:W-:Y:S01]  /*8570*/  FMUL R0, R0, UR4 ;  /* 0x0000000400007c20 */ /* 0x000fe20008400000 */
[----:B------:R-:W-:Y:S02]  /*8580*/  IMAD.MOV.U32 R5, RZ, RZ, -0x1 ;  /* 0xffffffffff057424 */ /* 0x000fe400078e00ff */
[----:B------:R-:W-:Y:S01]  /*8590*/  ISETP.NE.AND.EX P0, PT, R29, RZ, PT, P0 ;  /* 0x000000ff1d00720c */ /* 0x000fe20003f05300 */
[----:B------:R3:W4:Y:S01]  /*85a0*/  F2I.U32.TRUNC.NTZ R13, R0 ;  /* 0x00000000000d7305 */ /* 0x000722000020f000 */
[----:B------:R-:W3:Y:S01]  /*85b0*/  LDC R15, c[0x0][0x148] ;  /* 0x00005200ff0f7b82 */ /* 0x000ee20000000800 */
[----:B0-----:R-:W-:-:S02]  /*85c0*/  SHF.R.U64 R12, R4, R6, R3 ;  /* 0x00000006040c7219 */ /* 0x001fc40000001203 */
[----:B------:R-:W-:-:S05]  /*85d0*/  SHF.R.U32.HI R3, RZ, R6, R3 ;  /* 0x00000006ff037219 */ /* 0x000fca0000011603 */
[----:B------:R-:W0:Y:S01]  /*85e0*/  LDC R20, c[0x0][0x600] ;  /* 0x00018000ff147b82 */ /* 0x000e220000000800 */
[-CC-:B-1----:R-:W-:Y:S02]  /*85f0*/  SHF.R.U64 R10, R12, R8.reuse, R3.reuse ;  /* 0x000000080c0a7219 */ /* 0x182fe40000001203 */
[----:B------:R-:W-:-:S05]  /*8600*/  SHF.R.U32.HI R3, RZ, R8, R3 ;  /* 0x00000008ff037219 */ /* 0x000fca0000011603 */
[----:B------:R-:W1:Y:S01]  /*8610*/  LDC R27, c[0x0][0x648] ;  /* 0x00019200ff1b7b82 */ /* 0x000e620000000800 */
[-C--:B--2---:R-:W-:Y:S02]  /*8620*/  SHF.L.U32 R4, R5, R26.reuse, RZ ;  /* 0x0000001a05047219 */ /* 0x084fe400000006ff */
[--C-:B------:R-:W-:Y:S02]  /*8630*/  SHF.R.U64 R14, R10, R26, R3.reuse ;  /* 0x0000001a0a0e7219 */ /* 0x100fe40000001203 */
[----:B------:R-:W-:Y:S02]  /*8640*/  LOP3.LUT R25, RZ, R4, RZ, 0x33, !PT ;  /* 0x00000004ff197212 */ /* 0x000fe400078e33ff */
[-C--:B------:R-:W-:Y:S01]  /*8650*/  SHF.R.U32.HI R5, RZ, R26.reuse, R3 ;  /* 0x0000001aff057219 */ /* 0x080fe20000011603 */
[----:B------:R-:W2:Y:S01]  /*8660*/  LDC R30, c[0x0][0x638] ;  /* 0x00018e00ff1e7b82 */ /* 0x000ea20000000800 */
[----:B------:R-:W-:Y:S01]  /*8670*/  SHF.L.U32 R154, R7, R26, RZ ;  /* 0x0000001a079a7219 */ /* 0x000fe200000006ff */
[----:B------:R-:W-:-:S06]  /*8680*/  IMAD.MOV.U32 R4, RZ, RZ, R14 ;  /* 0x000000ffff047224 */ /* 0x000fcc00078e000e */
[----:B------:R-:W0:Y:S01]  /*8690*/  LDC R31, c[0x0][0x610] ;  /* 0x00018400ff1f7b82 */ /* 0x000e220000000800 */
[----:B----4-:R-:W-:Y:S05]  /*86a0*/  @!P0 BRA `(.L_x_296) ;  /* 0x0000000000288947 */ /* 0x010fea0003800000 */
        /* <DEDUP_REMOVED lines=10> */
.L_x_296:
[----:B------:R-:W-:Y:S01]  /*8750*/  ISETP.NE.AND P0, PT, R2, 0x1, PT ;  /* 0x000000010200780c */ /* 0x000fe20003f05270 */
[----:B0-----:R-:W-:Y:S01]  /*8760*/  VIADD R7, R20, 0xffffffff ;  /* 0xffffffff14077836 */ /* 0x001fe20000000000 */
[----:B-1-3--:R-:W-:Y:S01]  /*8770*/  SHF.R.U64 R0, R4, R27, R5 ;  /* 0x0000001b04007219 */ /* 0x00afe20000001205 */
[----:B------:R-:W-:Y:S01]  /*8780*/  IMAD.MOV R13, RZ, RZ, -R13 ;  /* 0x000000ffff0d7224 */ /* 0x000fe200078e0a0d */
[----:B------:R-:W-:Y:S01]  /*8790*/  LOP3.LUT R5, R10, R25, RZ, 0xc0, !PT ;  /* 0x000000190a057212 */ /* 0x000fe200078ec0ff */
[----:B------:R-:W-:Y:S02]  /*87a0*/  IMAD.MOV.U32 R4, RZ, RZ, 0x1 ;  /* 0x00000001ff047424 */ /* 0x000fe400078e00ff */
[----:B------:R-:W-:Y:S02]  /*87b0*/  IMAD.MOV R3, RZ, RZ, -R0 ;  /* 0x000000ffff037224 */ /* 0x000fe400078e0a00 */
[----:B------:R-:W-:Y:S01]  /*87c0*/  IMAD R154, R154, R0, R5 ;  /* 0x000000009a9a7224 */ /* 0x000fe200078e0205 */
[----:B------:R-:W-:Y:S01]  /*87d0*/  LOP3.LUT R5, R12, R7, RZ, 0xc0, !PT ;  /* 0x000000070c057212 */ /* 0x000fe200078ec0ff */
[----:B--2---:R-:W-:-:S02]  /*87e0*/  IMAD R0, R3, R30, R14 ;  /* 0x0000001e03007224 */ /* 0x004fc400078e020e */
[----:B------:R-:W-:Y:S02]  /*87f0*/  @P0 IMAD R21, R15, R13, R24 ;  /* 0x0000000d0f150224 */ /* 0x000fe400078e0218 */
[----:B------:R-:W-:Y:S01]  /*8800*/  IMAD R3, R0, R20, R5 ;  /* 0x0000001400037224 */ /* 0x000fe200078e0205 */
[----:B------:R-:W-:Y:S01]  /*8810*/  PRMT R0, R4, 0x7610, R0 ;  /* 0x0000761004007816 */ /* 0x000fe20000000000 */
[----:B------:R-:W-:-:S05]  /*8820*/  IMAD R154, R154, R31, R21 ;  /* 0x0000001f9a9a7224 */ /* 0x000fca00078e0215 */
[----:B------:R-:W-:Y:S02]  /*8830*/  SEL R153, R3, R154, !P0 ;  /* 0x0000009a03997207 */ /* 0x000fe40004000000 */
[----:B------:R-:W-:-:S07]  /*8840*/  SEL R154, R154, R3, !P0 ;  /* 0x000000039a9a7207 */ /* 0x000fce0004000000 */
.L_x_294:
[----:B------:R-:W-:-:S13]  /*8850*/  LOP3.LUT P0, RZ, R0, 0xff, RZ, 0xc0, !PT ;  /* 0x000000ff00ff7812 */ /* 0x000fda000780c0ff */
[----:B------:R-:W-:Y:S05]  /*8860*/  @P0 BRA `(.L_x_297) ;  /* 0xffffff8800940947 */ /* 0x000fea000383ffff */
[----:B------:R-:W-:Y:S05]  /*8870*/  EXIT ;  /* 0x000000000000794d */ /* 0x000fea0003800000 */
.L_x_8:
[----:B0-----:R-:W-:Y:S01]  /*8880*/  ULDC.64 UR4, c[0x0][0x650] ;  /* 0x0001940000047ab9 */ /* 0x001fe20000000a00 */
        /* <DEDUP_REMOVED lines=25> */
.L_x_299:
[----:B------:R-:W0:Y:S01]  /*8a20*/  LDC.64 R28, c[0x0][0x640] ;  /* 0x00019000ff1c7b82 */ /* 0x000e220000000a00 */
[-CC-:B------:R-:W-:Y:S01]  /*8a30*/  SHF.R.U64 R22, R12, R6.reuse, R13.reuse ;  /* 0x000000060c167219 */ /* 0x180fe2000000120d */
[----:B------:R-:W-:Y:S01]  /*8a40*/  IMAD.MOV.U32 R30, RZ, RZ, 0x1 ;  /* 0x00000001ff1e7424 */ /* 0x000fe200078e00ff */
[----:B------:R-:W-:Y:S02]  /*8a50*/  SHF.R.U32.HI R6, RZ, R6, R13 ;  /* 0x00000006ff067219 */ /* 0x000fe4000001160d */
        /* <DEDUP_REMOVED lines=8> */
[----:B------:R-:W-:Y:S01]  /*8ae0*/  IMAD.IADD R9, R9, 0x1, R11 ;  /* 0x0000000109097824 */ /* 0x000fe200078e020b */
[----:B0-----:R-:W-:-:S04]  /*8af0*/  ISETP.NE.U32.AND P0, PT, R28, RZ, PT ;  /* 0x000000ff1c00720c */ /* 0x001fc80003f05070 */
[----:B------:R-:W-:Y:S02]  /*8b00*/  ISETP.NE.AND.EX P0, PT, R29, RZ, PT, P0 ;  /* 0x000000ff1d00720c */ /* 0x000fe40003f05300 */
[----:B------:R-:W0:Y:S01]  /*8b10*/  LDC R20, c[0x0][0x600] ;  /* 0x00018000ff147b82 */ /* 0x000e220000000800 */
[-CC-:B-1----:R-:W-:Y:S01]  /*8b20*/  SHF.R.U64 R14, R8, R10.reuse, R9.reuse ;  /* 0x0000000a080e7219 */ /* 0x182fe20000001209 */
[----:B------:R-:W-:Y:S01]  /*8b30*/  IMAD.MOV.U32 R8, RZ, RZ, -0x1 ;  /* 0xffffffffff087424 */ /* 0x000fe200078e00ff */
[----:B------:R-:W-:-:S05]  /*8b40*/  SHF.R.U32.HI R9, RZ, R10, R9 ;  /* 0x0000000aff097219 */ /* 0x000fca0000011609 */
[----:B------:R-:W1:Y:S01]  /*8b50*/  LDC R26, c[0x0][0x648] ;  /* 0x00019200ff1a7b82 */ /* 0x000e620000000800 */
[-CC-:B--2---:R-:W-:Y:S02]  /*8b60*/  SHF.R.U64 R21, R14, R12.reuse, R9.reuse ;  /* 0x0000000c0e157219 */ /* 0x184fe40000001209 */
[----:B------:R-:W-:-:S05]  /*8b70*/  SHF.R.U32.HI R6, RZ, R12, R9 ;  /* 0x0000000cff067219 */ /* 0x000fca0000011609 */
[----:B------:R-:W2:Y:S01]  /*8b80*/  LDC R27, c[0x0][0x638] ;  /* 0x00018e00ff1b7b82 */ /* 0x000ea20000000800 */
[-C--:B---3--:R-:W-:Y:S02]  /*8b90*/  SHF.L.U32 R8, R8, R25.reuse, RZ ;  /* 0x0000001908087219 */ /* 0x088fe400000006ff */
[-CC-:B------:R-:W-:Y:S02]  /*8ba0*/  SHF.R.U64 R23, R21, R25.reuse, R6.reuse ;  /* 0x0000001915177219 */ /* 0x180fe40000001206 */
[----:B------:R-:W-:Y:S02]  /*8bb0*/  LOP3.LUT R32, RZ, R8, RZ, 0x33, !PT ;  /* 0x00000008ff207212 */ /* 0x000fe400078e33ff */
[----:B------:R-:W-:Y:S01]  /*8bc0*/  SHF.R.U32.HI R9, RZ, R25, R6 ;  /* 0x00000019ff097219 */ /* 0x000fe20000011606 */
[----:B------:R-:W3:Y:S01]  /*8bd0*/  LDC R31, c[0x0][0x610] ;  /* 0x00018400ff1f7b82 */ /* 0x000ee20000000800 */
[----:B------:R-:W-:Y:S01]  /*8be0*/  IMAD.MOV.U32 R8, RZ, RZ, R23 ;  /* 0x000000ffff087224 */ /* 0x000fe200078e0017 */
[----:B------:R-:W-:Y:S06]  /*8bf0*/  @!P0 BRA `(.L_x_300) ;  /* 0x0000000000288947 */ /* 0x000fec0003800000 */
        /* <DEDUP_REMOVED lines=10> */
.L_x_300:
[----:B------:R-:W-:Y:S02]  /*8ca0*/  ISETP.NE.AND P0, PT, R2, 0x1, PT ;  /* 0x000000010200780c */ /* 0x000fe40003f05270 */
[----:B-1----:R-:W-:Y:S01]  /*8cb0*/  SHF.R.U64 R6, R8, R26, R9 ;  /* 0x0000001a08067219 */ /* 0x002fe20000001209 */
[----:B0-----:R-:W-:Y:S01]  /*8cc0*/  VIADD R9, R20, 0xffffffff ;  /* 0xffffffff14097836 */ /* 0x001fe20000000000 */
[----:B------:R-:W-:Y:S02]  /*8cd0*/  SHF.L.U32 R30, R30, R25, RZ ;  /* 0x000000191e1e7219 */ /* 0x000fe400000006ff */
[----:B------:R-:W-:Y:S01]  /*8ce0*/  LOP3.LUT R5, R21, R32, RZ, 0xc0, !PT ;  /* 0x0000002015057212 */ /* 0x000fe200078ec0ff */
[----:B------:R-:W-:-:S04]  /*8cf0*/  IMAD.MOV R8, RZ, RZ, -R6 ;  /* 0x000000ffff087224 */ /* 0x000fc800078e0a06 */
[----:B------:R-:W-:Y:S01]  /*8d00*/  IMAD R6, R30, R6, R5 ;  /* 0x000000061e067224 */ /* 0x000fe200078e0205 */
[----:B------:R-:W-:Y:S01]  /*8d10*/  LOP3.LUT R5, R14, R9, RZ, 0xc0, !PT ;  /* 0x000000090e057212 */ /* 0x000fe200078ec0ff */
[----:B------:R-:W-:Y:S02]  /*8d20*/  @P0 IMAD R3, R7, R24, R4 ;  /* 0x0000001807030224 */ /* 0x000fe400078e0204 */
[----:B--2---:R-:W-:Y:S02]  /*8d30*/  IMAD R4, R8, R27, R23 ;  /* 0x0000001b08047224 */ /* 0x004fe400078e0217 */
[----:B---3--:R-:W-:Y:S02]  /*8d40*/  IMAD R3, R6, R31, R3 ;  /* 0x0000001f06037224 */ /* 0x008fe400078e0203 */
[----:B------:R-:W-:Y:S02]  /*8d50*/  IMAD R4, R4, R20, R5 ;  /* 0x0000001404047224 */ /* 0x000fe400078e0205 */
[----:B------:R-:W-:-:S02]  /*8d60*/  IMAD.MOV.U32 R8, RZ, RZ, 0x1 ;  /* 0x00000001ff087424 */ /* 0x000fc400078e00ff */
[----:B------:R-:W-:Y:S01]  /*8d70*/  IMAD.MOV.U32 R6, RZ, RZ, R22 ;  /* 0x000000ffff067224 */ /* 0x000fe200078e0016 */
[----:B------:R-:W-:Y:S02]  /*8d80*/  SEL R20, R4, R3, !P0 ;  /* 0x0000000304147207 */ /* 0x000fe40004000000 */
[----:B------:R-:W-:-:S07]  /*8d90*/  SEL R21, R3, R4, !P0 ;  /* 0x0000000403157207 */ /* 0x000fce0004000000 */
.L_x_298:
[----:B------:R-:W-:-:S08]  /*8da0*/  NOP ;  /* 0x0000000000007918 */ /* 0x000fd00000000000 */
[----:B------:R-:W0:-:S00]  /*8db0*/  USETMAXREG.DEALLOC.CTAPOOL 0x28 ;  /* 0x00000028000079c8 */ /* 0x000e0000080e0500 */
[----:B0-----:R-:W-:-:S13]  /*8dc0*/  ISETP.NE.AND P0, PT, R0, RZ, PT ;  /* 0x000000ff0000720c */ /* 0x001fda0003f05270 */
[----:B------:R-:W-:Y:S05]  /*8dd0*/  @P0 EXIT ;  /* 0x000000000000094d */ /* 0x000fea0003800000 */
[----:B------:R-:W-:Y:S01]  /*8de0*/  LOP3.LUT P0, RZ, R8, 0xff, RZ, 0xc0, !PT ;  /* 0x000000ff08ff7812 */ /* 0x000fe2000780c0ff */
[----:B------:R-:W-:Y:S02]  /*8df0*/  IMAD.MOV.U32 R0, RZ, RZ, 0x1 ;  /* 0x00000001ff007424 */ /* 0x000fe400078e00ff */
[----:B------:R-:W-:-:S10]  /*8e00*/  IMAD.MOV.U32 R3, RZ, RZ, RZ ;  /* 0x000000ffff037224 */ /* 0x000fd400078e00ff */
[----:B------:R-:W-:Y:S05]  /*8e10*/  @!P0 BRA `(.L_x_301) ;  /* 0x0000000c00488947 */ /* 0x000fea0003800000 */
[----:B------:R-:W0:Y:S01]  /*8e20*/  LDC R0, c[0x0][0x28c] ;  /* 0x0000a300ff007b82 */ /* 0x000e220000000800 */
[----:B------:R-:W1:Y:S01]  /*8e30*/  S2R R11, SR_CgaCtaId ;  /* 0x00000000000b7919 */ /* 0x000e620000008800 */
[----:B------:R-:W-:Y:S01]  /*8e40*/  ULDC UR5, c[0x0][0x658] ;  /* 0x0001960000057ab9 */ /* 0x000fe20000000800 */
[----:B------:R-:W-:Y:S01]  /*8e50*/  UMOV UR7, 0xffffffff ;  /* 0xffffffff00077882 */ /* 0x000fe20000000000 */
[----:B------:R-:W-:Y:S01]  /*8e60*/  ULDC UR6, c[0x0][0xc] ;  /* 0x0000030000067ab9 */ /* 0x000fe20000000800 */
[----:B------:R-:W-:Y:S01]  /*8e70*/  USHF.L.U32 UR8, UR7, UR5, URZ ;  /* 0x0000000507087299 */ /* 0x000fe2000800063f */
[----:B------:R-:W-:Y:S01]  /*8e80*/  BSSY B0, `(.L_x_301) ;  /* 0x00000cb000007945 */ /* 0x000fe20003800000 */
[----:B------:R-:W-:Y:S01]  /*8e90*/  UMOV UR9, 0x1 ;  /* 0x0000000100097882 */ /* 0x000fe20000000000 */
[----:B------:R-:W-:Y:S01]  /*8ea0*/  ULDC UR7, c[0x0][0x10] ;  /* 0x0000040000077ab9 */ /* 0x000fe20000000800 */
[----:B------:R-:W-:Y:S01]  /*8eb0*/  USHF.L.U32 UR18, UR9, UR5, URZ ;  /* 0x0000000509127299 */ /* 0x000fe2000800063f */
[----:B------:R-:W-:Y:S01]  /*8ec0*/  IMAD.MOV.U32 R9, RZ, RZ, 0x1 ;  /* 0x00000001ff097424 */ /* 0x000fe200078e00ff */
[----:B------:R-:W-:Y:S01]  /*8ed0*/  UIMAD.WIDE.U32 UR6, UR6, UR7, URZ ;  /* 0x00000007060672a5 */ /* 0x000fe2000f8e003f */
[----:B------:R-:W-:Y:S01]  /*8ee0*/  LOP3.LUT R8, R19, 0x2, RZ, 0xfc, !PT ;  /* 0x0000000213087812 */ /* 0x000fe200078efcff */
[----:B------:R-:W-:Y:S01]  /*8ef0*/  ULDC UR5, c[0x0][0x14] ;  /* 0x0000050000057ab9 */ /* 0x000fe20000000800 */
[----:B------:R-:W-:Y:S01]  /*8f00*/  ULDC UR4, c[0x0][0x600] ;  /* 0x0001800000047ab9 */ /* 0x000fe20000000800 */
[----:B------:R-:W-:-:S02]  /*8f10*/  UIMAD.WIDE.U32 UR22, UR6, UR5, URZ ;  /* 0x00000005061672a5 */ /* 0x000fc4000f8e003f */
[----:B------:R-:W-:Y:S02]  /*8f20*/  UIMAD UR13, UR7, UR5, URZ ;  /* 0x00000005070d72a4 */ /* 0x000fe4000f8e023f */
[----:B------:R-:W-:Y:S02]  /*8f30*/  UIADD3 UR4, UR4, -0x1, URZ ;  /* 0xffffffff04047890 */ /* 0x000fe4000fffe03f */
[----:B------:R-:W-:Y:S02]  /*8f40*/  ULOP3.LUT UR17, URZ, UR8, URZ, 0x33, !UPT ;  /* 0x000000083f117292 */ /* 0x000fe4000f8e333f */
[----:B------:R-:W-:Y:S01]  /*8f50*/  UIADD3 UR13, UR23, UR13, URZ ;  /* 0x0000000d170d7290 */ /* 0x000fe2000fffe03f */
[----:B0-----:R-:W-:Y:S01]  /*8f60*/  VIADD R0, R0, 0x3f ;  /* 0x0000003f00007836 */ /* 0x001fe20000000000 */
[----:B------:R-:W-:-:S04]  /*8f70*/  ULDC.64 UR24, c[0x0][0x198] ;  /* 0x0000660000187ab9 */ /* 0x000fc80000000a00 */
[----:B------:R-:W-:Y:S01]  /*8f80*/  SHF.R.S32.HI R3, RZ, 0x1f, R0 ;  /* 0x0000001fff037819 */ /* 0x000fe20000011400 */
[----:B-1----:R-:W-:-:S03]  /*8f90*/  IMAD.SHL.U32 R4, R11, 0x800, RZ ;  /* 0x000008000b047824 */ /* 0x002fc600078e00ff */
[----:B------:R-:W-:Y:S01]  /*8fa0*/  LEA.HI R10, R3, R0, RZ, 0x6 ;  /* 0x00000000030a7211 */ /* 0x000fe200078f30ff */
[----:B------:R-:W-:Y:S02]  /*8fb0*/  IMAD.SHL.U32 R11, R11, 0x20, RZ ;  /* 0x000000200b0b7824 */ /* 0x000fe400078e00ff */
[----:B------:R-:W-:Y:S01]  /*8fc0*/  IMAD.MOV.U32 R0, RZ, RZ, 0x1 ;  /* 0x00000001ff007424 */ /* 0x000fe200078e00ff */
[----:B------:R-:W-:Y:S01]  /*8fd0*/  LOP3.LUT R4, R4, 0x3800, RZ, 0xc0, !PT ;  /* 0x0000380004047812 */ /* 0x000fe200078ec0ff */
[----:B------:R-:W-:Y:S01]  /*8fe0*/  IMAD.MOV.U32 R3, RZ, RZ, RZ ;  /* 0x000000ffff037224 */ /* 0x000fe200078e00ff */
[----:B------:R-:W-:Y:S02]  /*8ff0*/  SHF.R.S32.HI R10, RZ, 0x6, R10 ;  /* 0x00000006ff0a7819 */ /* 0x000fe4000001140a */
[----:B------:R-:W-:Y:S01]  /*9000*/  LOP3.LUT R11, R11, 0xe0, RZ, 0xc0, !PT ;  /* 0x000000e00b0b7812 */ /* 0x000fe200078ec0ff */
[----:B------:R-:W-:Y:S02]  /*9010*/  VIADD R12, R4, 0x12180 ;  /* 0x00012180040c7836 */ /* 0x000fe40000000000 */
[----:B------:R-:W-:-:S07]  /*9020*/  VIADD R13, R10, 0x1 ;  /* 0x000000010a0d7836 */ /* 0x000fce0000000000 */
.L_x_312:
[----:B------:R-:W-:-:S03]  /*9030*/  UMOV UR5, 0xffffffff ;  /* 0xffffffff00057882 */ /* 0x000fc60000000000 */
[----:B------:R-:W-:Y:S05]  /*9040*/  BRA.DIV UR5, `(.L_x_302) ;  /* 0x0000001205587947 */ /* 0x000fea000b800000 */
[----:B------:R-:W-:-:S13]  /*9050*/  ELECT P6, URZ, PT ;  /* 0x00000000003f782f */ /* 0x000fda00038c0000 */
.L_x_328:
[----:B------:R-:W0:Y:S01]  /*9060*/  LDC R4, c[0x0][0x28c] ;  /* 0x0000a300ff047b82 */ /* 0x000e220000000800 */
[----:B------:R-:W-:Y:S01]  /*9070*/  BSSY B1, `(.L_x_303) ;  /* 0x0000038000017945 */ /* 0x000fe20003800000 */
[----:B0-----:R-:W-:-:S13]  /*9080*/  ISETP.LT.OR P6, PT, R4, 0x1, !P6 ;  /* 0x000000010400780c */ /* 0x001fda00077c1670 */
[----:B------:R-:W-:Y:S05]  /*9090*/  @P6 BRA `(.L_x_304) ;  /* 0x0000000000d46947 */ /* 0x000fea0003800000 */
[----:B------:R-:W-:Y:S02]  /*90a0*/  IMAD.SHL.U32 R21, R21, 0x80, RZ ;  /* 0x0000008015157824 */ /* 0x000fe400078e00ff */
[----:B------:R-:W-:Y:S02]  /*90b0*/  IMAD R20, R20, 0x100, R11 ;  /* 0x0000010014147824 */ /* 0x000fe400078e020b */
[----:B------:R-:W-:Y:S02]  /*90c0*/  IMAD.MOV.U32 R24, RZ, RZ, RZ ;  /* 0x000000ffff187224 */ /* 0x000fe400078e00ff */
[----:B------:R-:W-:Y:S02]  /*90d0*/  IMAD.MOV.U32 R4, RZ, RZ, R13 ;  /* 0x000000ffff047224 */ /* 0x000fe400078e000d */
[----:B------:R-:W-:Y:S02]  /*90e0*/  IMAD.MOV.U32 R5, RZ, RZ, R0 ;  /* 0x000000ffff057224 */ /* 0x000fe400078e0000 */
[----:B------:R-:W-:-:S07]  /*90f0*/  IMAD.MOV.U32 R7, RZ, RZ, R3 ;  /* 0x000000ffff077224 */ /* 0x000fce00078e0003 */
.L_x_307:
[----:B------:R-:W0:Y:S01]  /*9100*/  S2R R15, SR_CgaCtaId ;  /* 0x00000000000f7919 */ /* 0x000e220000008800 */
[----:B------:R-:W-:Y:S02]  /*9110*/  MOV R14, 0x400 ;  /* 0x00000400000e7802 */ /* 0x000fe40000000f00 */
[----:B------:R-:W-:Y:S02]  /*9120*/  LOP3.LUT P1, RZ, R18, 0x7f, RZ, 0xc0, !PT ;  /* 0x0000007f12ff7812 */ /* 0x000fe4000782c0ff */
[----:B0-----:R-:W-:Y:S02]  /*9130*/  LEA R22, R15, R14, 0x18 ;  /* 0x0000000e0f167211 */ /* 0x001fe400078ec0ff */
[----:B------:R-:W-:-:S09]  /*9140*/  SHF.L.U32 R14, R5, 0x1f, RZ ;  /* 0x0000001f050e7819 */ /* 0x000fd200000006ff */
[----:B------:R-:W0:Y:S01]  /*9150*/  @!P1 LDC R15, c[0x0][0x500] ;  /* 0x00014000ff0f9b82 */ /* 0x000e220000000800 */
[----:B------:R-:W-:-:S04]  /*9160*/  IMAD R23, R7, 0x8, R22 ;  /* 0x0000000807177824 */ /* 0x000fc800078e0216 */
[----:B------:R-:W1:Y:S02]  /*9170*/  SYNCS.PHASECHK.TRANS64.TRYWAIT P0, [R23+URZ+0x48], R14 ;  /* 0x0000480e170075a7 */ /* 0x000e64000800017f */
[----:B-1----:R-:W-:Y:S05]  /*9180*/  @!P0 BRA `(.L_x_305) ;  /* 0x0000001000288947 */ /* 0x002fea0003800000 */
.L_x_329:
[----:B-1----:R-:W-:Y:S01]  /*9190*/  PRMT R14, R8, 0x9910, RZ ;  /* 0x00009910080e7816 */ /* 0x002fe200000000ff */
[----:B0-----:R0:W-:Y:S03]  /*91a0*/  @!P1 SYNCS.ARRIVE.TRANS64 RZ, [R23+URZ], R15 ;  /* 0x0000000f17ff99a7 */ /* 0x0011e6000800003f */
[----:B------:R-:W-:-:S13]  /*91b0*/  ISETP.NE.AND P0, PT, R14, 0x2, PT ;  /* 0x000000020e00780c */ /* 0x000fda0003f05270 */
[----:B0-----:R-:W-:Y:S05]  /*91c0*/  @P0 BRA `(.L_x_306) ;  /* 0x0000000000040947 */ /* 0x001fea0003800000 */
[----:B------:R-:W-:Y:S01]  /*91d0*/  BPT.TRAP 0x1 ;  /* 0x000000040000795c */ /* 0x000fe20000300000 */
.L_x_306:
[----:B------:R-:W-:Y:S01]  /*91e0*/  R2UR UR19, R22 ;  /* 0x00000000161372ca */ /* 0x000fe200000e0000 */
[----:B------:R-:W-:Y:S01]  /*91f0*/  IMAD R22, R7, 0x2000, R22 ;  /* 0x0000200007167824 */ /* 0x000fe200078e0216 */
[----:B------:R-:W-:Y:S01]  /*9200*/  R2UR UR9, R23 ;  /* 0x00000000170972ca */ /* 0x000fe200000e0000 */
[----:B------:R-:W-:Y:S01]  /*9210*/  IMAD R14, R7, 0x4000, R12 ;  /* 0x00004000070e7824 */ /* 0x000fe200078e020c */
[----:B------:R-:W-:Y:S01]  /*9220*/  UIADD3 UR6, UP0, UR24, 0xf0, URZ ;  /* 0x000000f018067890 */ /* 0x000fe2000ff1e03f */
[----:B------:R-:W-:Y:S01]  /*9230*/  VIADD R4, R4, 0xffffffff ;  /* 0xffffffff04047836 */ /* 0x000fe20000000000 */
[----:B------:R-:W-:Y:S01]  /*9240*/  R2UR UR5, R22 ;  /* 0x00000000160572ca */ /* 0x000fe200000e0000 */
[----:B------:R-:W-:Y:S01]  /*9250*/  UIADD3 UR26, UP1, UR24, 0x1f0, URZ ;  /* 0x000001f0181a7890 */ /* 0x000fe2000ff3e03f */
[----:B------:R-:W-:Y:S01]  /*9260*/  R2UR UR8, R14 ;  /* 0x000000000e0872ca */ /* 0x000fe200000e0000 */
[----:B------:R-:W-:Y:S01]  /*9270*/  UIADD3.X UR7, URZ, UR25, URZ, UP0, !UPT ;  /* 0x000000193f077290 */ /* 0x000fe200087fe43f */
[----:B------:R-:W-:Y:S01]  /*9280*/  R2UR UR11, R21 ;  /* 0x00000000150b72ca */ /* 0x000fe200000e0000 */
[----:B------:R-:W-:Y:S01]  /*9290*/  VIADD R7, R7, 0x1 ;  /* 0x0000000107077836 */ /* 0x000fe20000000000 */
[----:B------:R-:W-:Y:S01]  /*92a0*/  R2UR UR10, R24 ;  /* 0x00000000180a72ca */ /* 0x000fe200000e0000 */
[----:B------:R-:W-:Y:S01]  /*92b0*/  UIADD3.X UR27, URZ, UR25, URZ, UP1, !UPT ;  /* 0x000000193f1b7290 */ /* 0x000fe20008ffe43f */
[----:B------:R-:W-:Y:S01]  /*92c0*/  R2UR UR12, R6 ;  /* 0x00000000060c72ca */ /* 0x000fe200000e0000 */
[----:B------:R-:W-:Y:S01]  /*92d0*/  UMOV UR14, 0x0 ;  /* 0x00000000000e7882 */ /* 0x000fe20000000000 */
[----:B------:R-:W-:Y:S01]  /*92e0*/  R2UR UR20, R20 ;  /* 0x00000000141472ca */ /* 0x000fe200000e0000 */
[----:B------:R-:W-:Y:S01]  /*92f0*/  UMOV UR15, 0x10000000 ;  /* 0x10000000000f7882 */ /* 0x000fe20000000000 */
[----:B------:R-:W-:Y:S01]  /*9300*/  ISETP.GT.AND P1, PT, R4, 0x1, PT ;  /* 0x000000010400780c */ /* 0x000fe20003f24270 */
[----:B------:R-:W-:Y:S01]  /*9310*/  UIADD3 UR16, UR5, 0x180, URZ ;  /* 0x0000018005107890 */ /* 0x000fe2000fffe03f */
[----:B------:R-:W-:Y:S01]  /*9320*/  ISETP.NE.AND P0, PT, R7, 0x9, PT ;  /* 0x000000090700780c */ /* 0x000fe20003f05270 */
[----:B------:R-:W-:Y:S01]  /*9330*/  UIADD3 UR5, UR19, UR8, URZ ;  /* 0x0000000813057290 */ /* 0x000fe2000fffe03f */
[----:B------:R-:W-:Y:S01]  /*9340*/  VIADD R24, R24, 0x40 ;  /* 0x0000004018187836 */ /* 0x000fe20000000000 */
[----:B------:R-:W-:Y:S01]  /*9350*/  UMOV UR21, 0xff0000 ;  /* 0x00ff000000157882 */ /* 0x000fe20000000000 */
[----:B------:R-:W-:-:S02]  /*9360*/  SEL R14, RZ, 0x1, P0 ;  /* 0x00000001ff0e7807 */ /* 0x000fc40000000000 */
[----:B------:R-:W-:Y:S01]  /*9370*/  UMOV UR8, UR16 ;  /* 0x0000001000087c82 */ /* 0x000fe20008000000 */
[----:B------:R-:W-:Y:S01]  /*9380*/  SEL R7, R7, RZ, P0 ;  /* 0x000000ff07077207 */ /* 0x000fe20000000000 */
[----:B------:R0:W-:Y:S01]  /*9390*/  UTMALDG.3D [UR8], [UR6], desc[UR14] ;  /* 0x00000e08060075b4 */ /* 0x0001e20008011000 */
[----:B------:R-:W-:Y:S01]  /*93a0*/  LOP3.LUT R5, R5, R14, RZ, 0x3c, !PT ;  /* 0x0000000e05057212 */ /* 0x000fe200078e3cff */
[----:B0-----:R-:W-:Y:S01]  /*93b0*/  UMOV UR11, UR20 ;  /* 0x00000014000b7c82 */ /* 0x001fe20008000000 */
[----:B------:R-:W-:Y:S02]  /*93c0*/  UMOV UR8, UR5 ;  /* 0x0000000500087c82 */ /* 0x000fe40008000000 */
[----:B------:R0:W-:Y:S02]  /*93d0*/  UTMALDG.3D.MULTICAST [UR8], [UR26], UR21, desc[UR14] ;  /* 0x00000e081a0073b4 */ /* 0x0001e40008011815 */
[----:B0-----:R-:W-:Y:S05]  /*93e0*/  @P1 BRA `(.L_x_307) ;  /* 0xfffffffc00441947 */ /* 0x001fea000383ffff */
.L_x_304:
[----:B------:R-:W-:Y:S05]  /*93f0*/  BSYNC B1 ;  /* 0x0000000000017941 */ /* 0x000fea0003800000 */
.L_x_303:
[----:B------:R-:W-:Y:S01]  /*9400*/  LOP3.LUT P1, RZ, R9, 0xff, RZ, 0xc0, !PT ;  /* 0x000000ff09ff7812 */ /* 0x000fe2000782c0ff */
[C---:B------:R-:W-:Y:S01]  /*9410*/  IMAD.IADD R6, R10.reuse, 0x1, R3 ;  /* 0x000000010a067824 */ /* 0x040fe200078e0203 */
[----:B------:R-:W-:Y:S01]  /*9420*/  ULDC.64 UR6, c[0x0][0x650] ;  /* 0x0001940000067ab9 */ /* 0x000fe20000000a00 */
[----:B------:R-:W-:Y:S01]  /*9430*/  ISETP.GE.U32.AND P2, PT, R10, 0x9, PT ;  /* 0x000000090a00780c */ /* 0x000fe20003f46070 */
[----:B------:R-:W-:Y:S01]  /*9440*/  BSSY B1, `(.L_x_308) ;  /* 0x000006c000017945 */ /* 0x000fe20003800000 */
[----:B------:R-:W-:Y:S01]  /*9450*/  IMAD.MOV.U32 R21, RZ, RZ, -0x1 ;  /* 0xffffffffff157424 */ /* 0x000fe200078e00ff */
[----:B------:R-:W-:Y:S01]  /*9460*/  ISETP.GT.U32.AND P0, PT, R6, 0x8, PT ;  /* 0x000000080600780c */ /* 0x000fe20003f04070 */
[----:B------:R-:W-:Y:S01]  /*9470*/  IMAD.MOV.U32 R20, RZ, RZ, -0x1 ;  /* 0xffffffffff147424 */ /* 0x000fe200078e00ff */
[----:B------:R-:W-:Y:S02]  /*9480*/  PRMT R9, RZ, 0x7610, R9 ;  /* 0x00007610ff097816 */ /* 0x000fe40000000009 */
[----:B------:R-:W-:-:S03]  /*9490*/  ISETP.LT.U32.AND P0, PT, R10, 0x9, P0 ;  /* 0x000000090a00780c */ /* 0x000fc60000701070 */
[----:B------:R-:W0:Y:S01]  /*94a0*/  @P1 S2R R5, SR_CgaCtaId ;  /* 0x0000000000051919 */ /* 0x000e220000008800 */
[----:B------:R-:W-:-:S04]  /*94b0*/  @P1 MOV R4, 0x400 ;  /* 0x0000040000041802 */ /* 0x000fc80000000f00 */
[----:B0-----:R-:W-:Y:S01]  /*94c0*/  @P1 LEA R3, R5, R4, 0x18 ;  /* 0x0000000405031211 */ /* 0x001fe200078ec0ff */
[----:B------:R-:W-:-:S03]  /*94d0*/  IMAD.WIDE.U32 R4, R6, 0x38e38e39, RZ ;  /* 0x38e38e3906047825 */ /* 0x000fc600078e00ff */
[----:B------:R0:W-:Y:S01]  /*94e0*/  @P1 SYNCS.ARRIVE.TRANS64.A1T0 RZ, [R3+URZ+0xa8], RZ ;  /* 0x0000a8ff03ff19a7 */ /* 0x0001e2000810003f */
[----:B------:R-:W-:Y:S02]  /*94f0*/  IADD3 R16, P1, R16, UR22, RZ ;  /* 0x0000001610107c10 */ /* 0x000fe4000ff3e0ff */
[----:B------:R-:W-:Y:S02]  /*9500*/  SHF.R.U32.HI R5, RZ, 0x1, R5 ;  /* 0x00000001ff057819 */ /* 0x000fe40000011605 */
[----:B------:R-:W-:Y:S02]  /*9510*/  IADD3.X R17, R17, UR13, RZ, P1, !PT ;  /* 0x0000000d11117c10 */ /* 0x000fe40008ffe4ff */
[----:B------:R-:W-:Y:S02]  /*9520*/  PRMT R4, RZ, 0x7610, R4 ;  /* 0x00007610ff047816 */ /* 0x000fe40000000004 */
[----:B0-----:R-:W-:Y:S02]  /*9530*/  SEL R3, RZ, 0x1, !P0 ;  /* 0x00000001ff037807 */ /* 0x001fe40004000000 */
[----:B------:R-:W-:-:S02]  /*9540*/  ISETP.GE.U32.AND P0, PT, R16, UR6, PT ;  /* 0x0000000610007c0c */ /* 0x000fc4000bf06070 */
[----:B------:R-:W-:Y:S01]  /*9550*/  LOP3.LUT R0, R0, R3, RZ, 0x3c, !PT ;  /* 0x0000000300007212 */ /* 0x000fe200078e3cff */
[----:B------:R-:W-:Y:S01]  /*9560*/  IMAD R3, R5, -0x9, R6 ;  /* 0xfffffff705037824 */ /* 0x000fe200078e0206 */
[----:B------:R-:W-:Y:S01]  /*9570*/  ISETP.GE.U32.AND.EX P0, PT, R17, UR7, PT, P0 ;  /* 0x0000000711007c0c */ /* 0x000fe2000bf06100 */
[----:B------:R-:W-:Y:S01]  /*9580*/  IMAD.MOV.U32 R6, RZ, RZ, -0x1 ;  /* 0xffffffffff067424 */ /* 0x000fe200078e00ff */
[----:B------:R-:W-:-:S11]  /*9590*/  @P2 LOP3.LUT R0, R0, 0x1, R5, 0x78, !PT ;  /* 0x0000000100002812 */ /* 0x000fd600078e7805 */
[----:B------:R-:W-:Y:S05]  /*95a0*/  @P0 BRA `(.L_x_309) ;  /* 0x0000000400540947 */ /* 0x000fea0003800000 */
[----:B------:R-:W0:Y:S01]  /*95b0*/  S2R R15, SR_CTAID.X ;  /* 0x00000000000f7919 */ /* 0x000e220000002500 */
[----:B------:R-:W-:Y:S01]  /*95c0*/  ULDC.64 UR6, c[0x0][0x628] ;  /* 0x00018a0000067ab9 */ /* 0x000fe20000000a00 */
[----:B------:R-:W-:Y:S01]  /*95d0*/  ULDC UR8, c[0x0][0x630] ;  /* 0x00018c0000087ab9 */ /* 0x000fe20000000800 */
[----:B------:R-:W-:Y:S01]  /*95e0*/  ISETP.NE.U32.AND P0, PT, RZ, UR6, PT ;  /* 0x00000006ff007c0c */ /* 0x000fe2000bf05070 */
[----:B------:R-:W1:Y:S01]  /*95f0*/  S2R R20, SR_CTAID.Y ;  /* 0x0000000000147919 */ /* 0x000e620000002600 */
[----:B------:R-:W-:Y:S01]  /*9600*/  ULDC UR9, c[0x0][0x150] ;  /* 0x0000540000097ab9 */ /* 0x000fe20000000800 */
[----:B------:R-:W-:Y:S01]  /*9610*/  IMAD.MOV.U32 R4, RZ, RZ, R16 ;  /* 0x000000ffff047224 */ /* 0x000fe200078e0010 */
[----:B------:R-:W-:Y:S01]  /*9620*/  ISETP.NE.AND.EX P0, PT, RZ, UR7, PT, P0 ;  /* 0x00000007ff007c0c */ /* 0x000fe2000bf05300 */
[----:B------:R-:W-:Y:S01]  /*9630*/  IMAD.MOV.U32 R5, RZ, RZ, R17 ;  /* 0x000000ffff057224 */ /* 0x000fe200078e0011 */
[----:B0-----:R-:W-:-:S11]  /*9640*/  I2FP.F32.U32 R22, R15 ;  /* 0x0000000f00167245 */ /* 0x001fd60000201000 */
[----:B------:R-:W-:Y:S05]  /*9650*/  @!P0 BRA `(.L_x_310) ;  /* 0x0000000000288947 */ /* 0x000fea0003800000 */
[----:B------:R-:W-:Y:S02]  /*9660*/  ULDC UR5, c[0x0][0x634] ;  /* 0x00018d0000057ab9 */ /* 0x000fe40000000800 */
[----:B------:R-:W-:-:S05]  /*9670*/  IADD3 R5, P0, R16, UR5, RZ ;  /* 0x0000000510057c10 */ /* 0x000fca000ff1e0ff */
[----:B------:R-:W-:-:S04]  /*9680*/  IMAD.X R21, RZ, RZ, R17, P0 ;  /* 0x000000ffff157224 */ /* 0x000fc800000e0611 */
[----:B------:R-:W-:-:S04]  /*9690*/  IMAD.WIDE.U32 R6, R21, UR6, RZ ;  /* 0x0000000615067c25 */ /* 0x000fc8000f8e00ff */
[----:B------:R-:W-:-:S04]  /*96a0*/  IMAD.WIDE.U32 R6, P0, R5, UR7, R6 ;  /* 0x0000000705067c25 */ /* 0x000fc8000f800006 */
[----:B------:R-:W-:-:S04]  /*96b0*/  IMAD.WIDE.U32 R4, R5, UR6, RZ ;  /* 0x0000000605047c25 */ /* 0x000fc8000f8e00ff */
[----:B------:R-:W-:Y:S01]  /*96c0*/  IMAD.MOV.U32 R4, RZ, RZ, R7 ;  /* 0x000000ffff047224 */ /* 0x000fe200078e0007 */
[----:B------:R-:W-:Y:S01]  /*96d0*/  IADD3 RZ, P1, R5, R6, RZ ;  /* 0x0000000605ff7210 */ /* 0x000fe20007f3e0ff */
[----:B------:R-:W-:-:S04]  /*96e0*/  IMAD.X R5, RZ, RZ, RZ, P0 ;  /* 0x000000ffff057224 */ /* 0x000fc800000e06ff */
[----:B------:R-:W-:-:S08]  /*96f0*/  IMAD.WIDE.U32.X R4, R21, UR7, R4, P1 ;  /* 0x0000000715047c25 */ /* 0x000fd000088e0404 */
.L_x_310:
[--C-:B------:R-:W-:Y:S01]  /*9700*/  SHF.R.U64 R14, R4, UR8, R5.reuse ;  /* 0x00000008040e7c19 */ /* 0x100fe20008001205 */
[----:B------:R-:W-:Y:S01]  /*9710*/  FMUL R22, R22, UR9 ;  /* 0x0000000916167c20 */ /* 0x000fe20008400000 */
[----:B------:R-:W-:Y:S01]  /*9720*/  SHF.R.U32.HI R4, RZ, UR8, R5 ;  /* 0x00000008ff047c19 */ /* 0x000fe20008011605 */
[----:B------:R-:W0:Y:S01]  /*9730*/  LDC R6, c[0x0][0x144] ;  /* 0x00005100ff067b82 */ /* 0x000e220000000800 */
[----:B------:R-:W-:Y:S01]  /*9740*/  IADD3 R5, P0, RZ, -R14, RZ ;  /* 0x8000000eff057210 */ /* 0x000fe20007f1e0ff */
[----:B------:R-:W-:Y:S01]  /*9750*/  ULDC UR5, c[0x0][0x154] ;  /* 0x0000550000057ab9 */ /* 0x000fe20000000800 */
[----:B-1----:R-:W-:Y:S01]  /*9760*/  I2FP.F32.U32 R7, R20 ;  /* 0x0000001400077245 */ /* 0x002fe20000201000 */
[----:B------:R-:W1:Y:S01]  /*9770*/  F2I.U32.TRUNC.NTZ R22, R22 ;  /* 0x0000001600167305 */ /* 0x000e62000020f000 */
[----:B------:R-:W-:Y:S01]  /*9780*/  ULDC.64 UR6, c[0x0][0x620] ;  /* 0x0001880000067ab9 */ /* 0x000fe20000000a00 */
[----:B------:R-:W-:Y:S01]  /*9790*/  IMAD.X R4, RZ, RZ, ~R4, P0 ;  /* 0x000000ffff047224 */ /* 0x000fe200000e0e04 */
[----:B------:R-:W-:Y:S01]  /*97a0*/  ISETP.NE.AND P2, PT, R2, 0x1, PT ;  /* 0x000000010200780c */ /* 0x000fe20003f45270 */
[----:B------:R-:W-:Y:S01]  /*97b0*/  FMUL R23, R7, UR5 ;  /* 0x0000000507177c20 */ /* 0x000fe20008400000 */
[----:B------:R-:W2:Y:S01]  /*97c0*/  LDC R25, c[0x0][0x148] ;  /* 0x00005200ff197b82 */ /* 0x000ea20000000800 */
[----:B------:R-:W-:Y:S01]  /*97d0*/  IMAD R4, R4, UR6, RZ ;  /* 0x0000000604047c24 */ /* 0x000fe2000f8e02ff */
[----:B------:R-:W-:-:S03]  /*97e0*/  ULDC UR5, c[0x0][0x618] ;  /* 0x0001860000057ab9 */ /* 0x000fc60000000800 */
[----:B------:R-:W3:Y:S01]  /*97f0*/  F2I.U32.TRUNC.NTZ R23, R23 ;  /* 0x0000001700177305 */ /* 0x000ee2000020f000 */
[C---:B------:R-:W-:Y:S02]  /*9800*/  IMAD R7, R5.reuse, UR7, R4 ;  /* 0x0000000705077c24 */ /* 0x040fe4000f8e0204 */
[----:B------:R-:W-:Y:S01]  /*9810*/  IMAD.WIDE.U32 R4, R5, UR6, R16 ;  /* 0x0000000605047c25 */ /* 0x000fe2000f8e0010 */
[----:B------:R-:W-:Y:S02]  /*9820*/  ULDC.64 UR6, c[0x0][0x640] ;  /* 0x0001900000067ab9 */ /* 0x000fe40000000a00 */
[----:B------:R-:W-:Y:S01]  /*9830*/  ISETP.NE.U32.AND P0, PT, RZ, UR6, PT ;  /* 0x00000006ff007c0c */ /* 0x000fe2000bf05070 */
[----:B------:R-:W-:Y:S02]  /*9840*/  IMAD.IADD R5, R5, 0x1, R7 ;  /* 0x0000000105057824 */ /* 0x000fe400078e0207 */
[----:B-1----:R-:W-:Y:S01]  /*9850*/  IMAD.MOV R22, RZ, RZ, -R22 ;  /* 0x000000ffff167224 */ /* 0x002fe200078e0a16 */
[----:B------:R-:W-:-:S02]  /*9860*/  ISETP.NE.AND.EX P0, PT, RZ, UR7, PT, P0 ;  /* 0x00000007ff007c0c */ /* 0x000fc4000bf05300 */
[----:B------:R-:W-:Y:S01]  /*9870*/  SHF.R.U64 R21, R4, UR5, R5 ;  /* 0x0000000504157c19 */ /* 0x000fe20008001205 */
[----:B0-----:R-:W-:Y:S01]  /*9880*/  IMAD R15, R6, R22, R15 ;  /* 0x00000016060f7224 */ /* 0x001fe200078e020f */
[----:B------:R-:W-:Y:S01]  /*9890*/  SHF.R.U32.HI R4, RZ, UR5, R5 ;  /* 0x00000005ff047c19 */ /* 0x000fe20008011605 */
[----:B------:R-:W-:Y:S01]  /*98a0*/  ULDC UR5, c[0x0][0x608] ;  /* 0x0001820000057ab9 */ /* 0x000fe20000000800 */
[----:B---3--:R-:W-:Y:S02]  /*98b0*/  IMAD.MOV R6, RZ, RZ, -R23 ;  /* 0x000000ffff067224 */ /* 0x008fe400078e0a17 */
[--C-:B------:R-:W-:Y:S02]  /*98c0*/  SHF.R.U64 R22, R21, UR5, R4.reuse ;  /* 0x0000000515167c19 */ /* 0x100fe40008001204 */
[----:B------:R-:W-:Y:S01]  /*98d0*/  SHF.R.U32.HI R5, RZ, UR5, R4 ;  /* 0x00000005ff057c19 */ /* 0x000fe20008011604 */
[----:B------:R-:W-:Y:S01]  /*98e0*/  ULDC UR5, c[0x0][0x658] ;  /* 0x0001960000057ab9 */ /* 0x000fe20000000800 */
[----:B--2---:R-:W-:-:S02]  /*98f0*/  @P2 IMAD R15, R25, R6, R20 ;  /* 0x00000006190f2224 */ /* 0x004fc400078e0214 */
[--C-:B------:R-:W-:Y:S02]  /*9900*/  SHF.R.U64 R20, R22, UR5, R5.reuse ;  /* 0x0000000516147c19 */ /* 0x100fe40008001205 */
[----:B------:R-:W-:-:S03]  /*9910*/  SHF.R.U32.HI R23, RZ, UR5, R5 ;  /* 0x00000005ff177c19 */ /* 0x000fc60008011605 */
[----:B------:R-:W-:Y:S02]  /*9920*/  IMAD.MOV.U32 R6, RZ, RZ, R20 ;  /* 0x000000ffff067224 */ /* 0x000fe400078e0014 */
[----:B------:R-:W-:Y:S01]  /*9930*/  IMAD.MOV.U32 R5, RZ, RZ, R23 ;  /* 0x000000ffff057224 */ /* 0x000fe200078e0017 */
[----:B------:R-:W-:Y:S06]  /*9940*/  @!P0 BRA `(.L_x_311) ;  /* 0x00000000002c8947 */ /* 0x000fec0003800000 */
        /* <DEDUP_REMOVED lines=9> */
[----:B------:R-:W-:-:S04]  /*99e0*/  IMAD.WIDE.U32.X R4, R23, UR7, R4, P1 ;  /* 0x0000000717047c25 */ /* 0x000fc800088e0404 */
[----:B------:R-:W-:-:S07]  /*99f0*/  IMAD.MOV.U32 R6, RZ, RZ, R4 ;  /* 0x000000ffff067224 */ /* 0x000fce00078e0004 */
.L_x_311:
[----:B------:R-:W-:Y:S01]  /*9a00*/  ULDC UR5, c[0x0][0x648] ;  /* 0x0001920000057ab9 */ /* 0x000fe20000000800 */
[----:B------:R-:W-:Y:S01]  /*9a10*/  LOP3.LUT R4, R22, UR17, RZ, 0xc0, !PT ;  /* 0x0000001116047c12 */ /* 0x000fe2000f8ec0ff */
[----:B------:R-:W-:Y:S01]  /*9a20*/  ULDC UR6, c[0x0][0x610] ;  /* 0x0001840000067ab9 */ /* 0x000fe20000000800 */
[----:B------:R-:W-:Y:S01]  /*9a30*/  SHF.R.U64 R5, R6, UR5, R5 ;  /* 0x0000000506057c19 */ /* 0x000fe20008001205 */
[----:B------:R-:W-:Y:S01]  /*9a40*/  ULDC UR5, c[0x0][0x638] ;  /* 0x00018e0000057ab9 */ /* 0x000fe20000000800 */
[----:B------:R-:W-:-:S03]  /*9a50*/  LOP3.LUT R21, R21, UR4, RZ, 0xc0, !PT ;  /* 0x0000000415157c12 */ /* 0x000fc6000f8ec0ff */
[----:B------:R-:W-:Y:S02]  /*9a60*/  IMAD.MOV R7, RZ, RZ, -R5 ;  /* 0x000000ffff077224 */ /* 0x000fe400078e0a05 */
[----:B------:R-:W-:Y:S02]  /*9a70*/  IMAD R4, R5, UR18, R4 ;  /* 0x0000001205047c24 */ /* 0x000fe4000f8e0204 */
[----:B------:R-:W-:Y:S01]  /*9a80*/  IMAD R20, R7, UR5, R20 ;  /* 0x0000000507147c24 */ /* 0x000fe2000f8e0214 */
[----:B------:R-:W-:Y:S01]  /*9a90*/  ULDC UR5, c[0x0][0x600] ;  /* 0x0001800000057ab9 */ /* 0x000fe20000000800 */
[----:B------:R-:W-:Y:S02]  /*9aa0*/  IMAD R15, R4, UR6, R15 ;  /* 0x00000006040f7c24 */ /* 0x000fe4000f8e020f */
[----:B------:R-:W-:Y:S02]  /*9ab0*/  IMAD R6, R20, UR5, R21 ;  /* 0x0000000514067c24 */ /* 0x000fe4000f8e0215 */
[----:B------:R-:W-:-:S03]  /*9ac0*/  IMAD.MOV.U32 R4, RZ, RZ, 0x1 ;  /* 0x00000001ff047424 */ /* 0x000fc600078e00ff */
[----:B------:R-:W-:Y:S02]  /*9ad0*/  SEL R20, R6, R15, !P2 ;  /* 0x0000000f06147207 */ /* 0x000fe40005000000 */
[----:B------:R-:W-:Y:S01]  /*9ae0*/  SEL R21, R15, R6, !P2 ;  /* 0x000000060f157207 */ /* 0x000fe20005000000 */
[----:B------:R-:W-:-:S07]  /*9af0*/  IMAD.MOV.U32 R6, RZ, RZ, R14 ;  /* 0x000000ffff067224 */ /* 0x000fce00078e000e */
.L_x_309:
[----:B------:R-:W-:Y:S05]  /*9b00*/  BSYNC B1 ;  /* 0x0000000000017941 */ /* 0x000fea0003800000 */
.L_x_308:
[----:B------:R-:W-:-:S13]  /*9b10*/  LOP3.LUT P0, RZ, R4, 0xff, RZ, 0xc0, !PT ;  /* 0x000000ff04ff7812 */ /* 0x000fda000780c0ff */
[----:B------:R-:W-:Y:S05]  /*9b20*/  @P0 BRA `(.L_x_312) ;  /* 0xfffffff400400947 */ /* 0x000fea000383ffff */
[----:B------:R-:W-:Y:S05]  /*9b30*/  BSYNC B0 ;  /* 0x0000000000007941 */ /* 0x000fea0003800000 */
.L_x_301:
[----:B------:R-:W-:-:S03]  /*9b40*/  UMOV UR5, 0xffffffff ;  /* 0xffffffff00057882 */ /* 0x000fc60000000000 */
[----:B------:R-:W-:Y:S05]  /*9b50*/  BRA.DIV UR5, `(.L_x_313) ;  /* 0x0000000605c87947 */ /* 0x000fea000b800000 */
[----:B------:R-:W-:-:S13]  /*9b60*/  ELECT P6, URZ, PT ;  /* 0x00000000003f782f */ /* 0x000fda00038c0000 */
.L_x_332:
[----:B------:R-:W-:Y:S04]  /*9b70*/  BSSY B0, `(.L_x_314) ;  /* 0x0000058000007945 */ /* 0x000fe80003800000 */
[----:B------:R-:W-:Y:S05]  /*9b80*/  @!P6 BRA `(.L_x_315) ;  /* 0x000000040058e947 */ /* 0x000fea0003800000 */
[----:B------:R-:W-:-:S04]  /*9b90*/  LOP3.LUT R19, R19, 0x2, RZ, 0xfc, !PT ;  /* 0x0000000213137812 */ /* 0x000fc800078efcff */
[----:B------:R-:W-:-:S13]  /*9ba0*/  ISETP.NE.AND P0, PT, R19, 0x3, PT ;  /* 0x000000031300780c */ /* 0x000fda0003f05270 */
[----:B------:R-:W-:Y:S05]  /*9bb0*/  @!P0 BRA `(.L_x_316) ;  /* 0x0000000000048947 */ /* 0x000fea0003800000 */
[----:B------:R-:W-:Y:S01]  /*9bc0*/  BPT.TRAP 0x1 ;  /* 0x000000040000795c */ /* 0x000fe20000300000 */
.L_x_316:
[----:B------:R-:W0:Y:S01]  /*9bd0*/  S2R R5, SR_CgaCtaId ;  /* 0x0000000000057919 */ /* 0x000e220000008800 */
[----:B------:R-:W-:Y:S02]  /*9be0*/  MOV R2, 0x400 ;  /* 0x0000040000027802 */ /* 0x000fe40000000f00 */
[----:B------:R-:W-:Y:S02]  /*9bf0*/  SHF.L.U32 R4, R0, 0x1f, RZ ;  /* 0x0000001f00047819 */ /* 0x000fe400000006ff */
[----:B0-----:R-:W-:-:S05]  /*9c00*/  LEA R2, R5, R2, 0x18 ;  /* 0x0000000205027211 */ /* 0x001fca00078ec0ff */
[----:B------:R-:W-:-:S04]  /*9c10*/  VIADD R2, R2, 0x48 ;  /* 0x0000004802027836 */ /* 0x000fc80000000000 */
[C---:B------:R-:W-:Y:S02]  /*9c20*/  IMAD R7, R3.reuse, 0x8, R2 ;  /* 0x0000000803077824 */ /* 0x040fe400078e0202 */
[----:B------:R-:W-:Y:S02]  /*9c30*/  VIADD R3, R3, 0x1 ;  /* 0x0000000103037836 */ /* 0x000fe40000000000 */
[----:B------:R-:W0:Y:S03]  /*9c40*/  SYNCS.PHASECHK.TRANS64.TRYWAIT P0, [R7+URZ], R4 ;  /* 0x00000004070075a7 */ /* 0x000e26000800017f */
[----:B------:R-:W-:-:S04]  /*9c50*/  ISETP.NE.AND P1, PT, R3, 0x9, PT ;  /* 0x000000090300780c */ /* 0x000fc80003f25270 */
[----:B------:R-:W-:Y:S02]  /*9c60*/  SEL R5, RZ, 0x1, P1 ;  /* 0x00000001ff057807 */ /* 0x000fe40000800000 */
[----:B------:R-:W-:Y:S02]  /*9c70*/  SEL R3, R3, RZ, P1 ;  /* 0x000000ff03037207 */ /* 0x000fe40000800000 */
[----:B------:R-:W-:-:S03]  /*9c80*/  LOP3.LUT R6, R0, R5, RZ, 0x3c, !PT ;  /* 0x0000000500067212 */ /* 0x000fc600078e3cff */
[----:B------:R-:W-:Y:S01]  /*9c90*/  IMAD R8, R3, 0x8, R2 ;  /* 0x0000000803087824 */ /* 0x000fe200078e0202 */
[----:B------:R-:W-:Y:S01]  /*9ca0*/  SHF.L.U32 R5, R6, 0x1f, RZ ;  /* 0x0000001f06057819 */ /* 0x000fe200000006ff */
[----:B0-----:R-:W-:Y:S06]  /*9cb0*/  @!P0 BRA `(.L_x_317) ;  /* 0x0000000400908947 */ /* 0x001fec0003800000 */
.L_x_333:
[----:B------:R-:W1:Y:S01]  /*9cc0*/  SYNCS.PHASECHK.TRANS64.TRYWAIT P0, [R8+URZ], R5 ;  /* 0x00000005080075a7 */ /* 0x000e62000800017f */
[----:B------:R-:W-:-:S05]  /*9cd0*/  VIADD R0, R3, 0x1 ;  /* 0x0000000103007836 */ /* 0x000fca0000000000 */
[----:B------:R-:W-:-:S04]  /*9ce0*/  ISETP.NE.AND P1, PT, R0, 0x9, PT ;  /* 0x000000090000780c */ /* 0x000fc80003f25270 */
[----:B------:R-:W-:Y:S02]  /*9cf0*/  SEL R3, RZ, 0x1, P1 ;  /* 0x00000001ff037807 */ /* 0x000fe40000800000 */
[----:B0-----:R-:W-:Y:S02]  /*9d00*/  SEL R7, R0, RZ, P1 ;  /* 0x000000ff00077207 */ /* 0x001fe40000800000 */
[----:B------:R-:W-:-:S03]  /*9d10*/  LOP3.LUT R6, R6, R3, RZ, 0x3c, !PT ;  /* 0x0000000306067212 */ /* 0x000fc600078e3cff */
[----:B------:R-:W-:Y:S01]  /*9d20*/  IMAD R9, R7, 0x8, R2 ;  /* 0x0000000807097824 */ /* 0x000fe200078e0202 */
[----:B------:R-:W-:Y:S01]  /*9d30*/  SHF.L.U32 R4, R6, 0x1f, RZ ;  /* 0x0000001f06047819 */ /* 0x000fe200000006ff */
[----:B-1----:R-:W-:Y:S06]  /*9d40*/  @!P0 BRA `(.L_x_318) ;  /* 0x0000000400808947 */ /* 0x002fec0003800000 */
.L_x_334:
[----:B------:R-:W1:Y:S01]  /*9d50*/  SYNCS.PHASECHK.TRANS64.TRYWAIT P0, [R9+URZ], R4 ;  /* 0x00000004090075a7 */ /* 0x000e62000800017f */
[----:B------:R-:W-:-:S05]  /*9d60*/  VIADD R0, R7, 0x1 ;  /* 0x0000000107007836 */ /* 0x000fca0000000000 */
[----:B------:R-:W-:-:S04]  /*9d70*/  ISETP.NE.AND P1, PT, R0, 0x9, PT ;  /* 0x000000090000780c */ /* 0x000fc80003f25270 */
[----:B------:R-:W-:Y:S02]  /*9d80*/  SEL R3, RZ, 0x1, P1 ;  /* 0x00000001ff037807 */ /* 0x000fe40000800000 */
[----:B------:R-:W-:Y:S02]  /*9d90*/  SEL R7, R0, RZ, P1 ;  /* 0x000000ff00077207 */ /* 0x000fe40000800000 */
[----:B------:R-:W-:-:S03]  /*9da0*/  LOP3.LUT R6, R6, R3, RZ, 0x3c, !PT ;  /* 0x0000000306067212 */ /* 0x000fc600078e3cff */
[----:B0-----:R-:W-:Y:S01]  /*9db0*/  IMAD R8, R7, 0x8, R2 ;  /* 0x0000000807087824 */ /* 0x001fe200078e0202 */
[----:B------:R-:W-:Y:S01]  /*9dc0*/  SHF.L.U32 R5, R6, 0x1f, RZ ;  /* 0x0000001f06057819 */ /* 0x000fe200000006ff */
[----:B-1----:R-:W-:Y:S06]  /*9dd0*/  @!P0 BRA `(.L_x_319) ;  /* 0x0000000400708947 */ /* 0x002fec0003800000 */
.L_x_335:
        /* <DEDUP_REMOVED lines=9> */
.L_x_336:
        /* <DEDUP_REMOVED lines=9> */
.L_x_337:
        /* <DEDUP_REMOVED lines=9> */
.L_x_338:
[----:B------:R-:W1:Y:S01]  /*9f90*/  SYNCS.PHASECHK.TRANS64.TRYWAIT P0, [R9+URZ], R4 ;  /* 0x00000004090075a7 */ /* 0x000e62000800017f */
[----:B------:R-:W-:-:S05]  /*9fa0*/  VIADD R0, R7, 0x1 ;  /* 0x0000000107007836 */ /* 0x000fca0000000000 */
[----:B------:R-:W-:-:S04]  /*9fb0*/  ISETP.NE.AND P1, PT, R0, 0x9, PT ;  /* 0x000000090000780c */ /* 0x000fc80003f25270 */
[----:B------:R-:W-:Y:S02]  /*9fc0*/  SEL R3, RZ, 0x1, P1 ;  /* 0x00000001ff037807 */ /* 0x000fe40000800000 */
[----:B------:R-:W-:Y:S02]  /*9fd0*/  SEL R7, R0, RZ, P1 ;  /* 0x000000ff00077207 */ /* 0x000fe40000800000 */
[----:B------:R-:W-:-:S03]  /*9fe0*/  LOP3.LUT R11, R6, R3, RZ, 0x3c, !PT ;  /* 0x00000003060b7212 */ /* 0x000fc600078e3cff */
[----:B------:R-:W-:Y:S01]  /*9ff0*/  IMAD R6, R7, 0x8, R2 ;  /* 0x0000000807067824 */ /* 0x000fe200078e0202 */
[----:B0-----:R-:W-:Y:S01]  /*a000*/  SHF.L.U32 R5, R11, 0x1f, RZ ;  /* 0x0000001f0b057819 */ /* 0x001fe200000006ff */
[----:B-1----:R-:W-:Y:S06]  /*a010*/  @!P0 BRA `(.L_x_323) ;  /* 0x0000000400308947 */ /* 0x002fec0003800000 */
.L_x_339:
[----:B------:R-:W1:Y:S01]  /*a020*/  SYNCS.PHASECHK.TRANS64.TRYWAIT P0, [R6+URZ], R5 ;  /* 0x00000005060075a7 */ /* 0x000e62000800017f */
[----:B------:R-:W-:-:S05]  /*a030*/  VIADD R0, R7, 0x1 ;  /* 0x0000000107007836 */ /* 0x000fca0000000000 */
[----:B------:R-:W-:-:S04]  /*a040*/  ISETP.NE.AND P1, PT, R0, 0x9, PT ;  /* 0x000000090000780c */ /* 0x000fc80003f25270 */
[----:B0-----:R-:W-:Y:S02]  /*a050*/  SEL R4, RZ, 0x1, P1 ;  /* 0x00000001ff047807 */ /* 0x001fe40000800000 */
[----:B------:R-:W-:Y:S02]  /*a060*/  SEL R3, R0, RZ, P1 ;  /* 0x000000ff00037207 */ /* 0x000fe40000800000 */
[----:B------:R-:W-:Y:S01]  /*a070*/  LOP3.LUT R0, R11, R4, RZ, 0x3c, !PT ;  /* 0x000000040b007212 */ /* 0x000fe200078e3cff */
[----:B-1----:R-:W-:Y:S06]  /*a080*/  @!P0 BRA `(.L_x_324) ;  /* 0x0000000400288947 */ /* 0x002fec0003800000 */
.L_x_340:
[----:B------:R-:W-:Y:S01]  /*a090*/  IMAD R3, R3, 0x8, R2 ;  /* 0x0000000803037824 */ /* 0x000fe200078e0202 */
[----:B------:R-:W-:-:S07]  /*a0a0*/  SHF.L.U32 R0, R0, 0x1f, RZ ;  /* 0x0000001f00007819 */ /* 0x000fce00000006ff */
.L_x_325:
[----:B-1----:R1:W2:Y:S02]  /*a0b0*/  SYNCS.PHASECHK.TRANS64.TRYWAIT P0, [R3+URZ], R0 ;  /* 0x00000000030075a7 */ /* 0x0022a4000800017f */
[----:B--2---:R-:W-:Y:S05]  /*a0c0*/  @!P0 NANOSLEEP.SYNCS 0x989680 ;  /* 0x009896800000895d */ /* 0x004fea0003900000 */
[----:B------:R-:W2:Y:S02]  /*a0d0*/  @!P0 SYNCS.PHASECHK.TRANS64 P0, [R3+URZ], R0 ;  /* 0x00000000030085a7 */ /* 0x000ea4000800007f */
[----:B--2---:R-:W-:Y:S05]  /*a0e0*/  @!P0 BRA `(.L_x_325) ;  /* 0xfffffffc00f08947 */ /* 0x004fea000383ffff */
.L_x_315:
[----:B------:R-:W-:Y:S05]  /*a0f0*/  BSYNC B0 ;  /* 0x0000000000007941 */ /* 0x000fea0003800000 */
.L_x_314:
[----:B------:R-:W-:Y:S05]  /*a100*/  EXIT ;  /* 0x000000000000794d */ /* 0x000fea0003800000 */
.L_x_22:
[----:B----4-:R4:W0:Y:S02]  /*a110*/  SYNCS.PHASECHK.TRANS64.TRYWAIT P1, [R3+URZ], R0 ;  /* 0x00000000030075a7 */ /* 0x010824000802017f */
[----:B0-----:R-:W-:Y:S05]  /*a120*/  @!P1 NANOSLEEP.SYNCS 0x989680 ;  /* 0x009896800000995d */ /* 0x001fea0003900000 */
[----:B------:R-:W0:Y:S02]  /*a130*/  @!P1 SYNCS.PHASECHK.TRANS64 P1, [R3+URZ], R0 ;  /* 0x00000000030095a7 */ /* 0x000e24000802007f */
[----:B0-----:R-:W-:Y:S05]  /*a140*/  @!P1 BRA `(.L_x_22) ;  /* 0xfffffffc00f09947 */ /* 0x001fea000383ffff */
[----:B------:R-:W-:Y:S05]  /*a150*/  BRA `(.L_x_21) ;  /* 0xffffff7400247947 */ /* 0x000fea000383ffff */
.L_x_27:
[----:B-1----:R1:W3:Y:S02]  /*a160*/  SYNCS.PHASECHK.TRANS64.TRYWAIT P1, [R5+URZ], R4 ;  /* 0x00000004050075a7 */ /* 0x0022e4000802017f */
[----:B---3--:R-:W-:Y:S05]  /*a170*/  @!P1 NANOSLEEP.SYNCS 0x989680 ;  /* 0x009896800000995d */ /* 0x008fea0003900000 */
[----:B------:R-:W3:Y:S02]  /*a180*/  @!P1 SYNCS.PHASECHK.TRANS64 P1, [R5+URZ], R4 ;  /* 0x00000004050095a7 */ /* 0x000ee4000802007f */
[----:B---3--:R-:W-:Y:S05]  /*a190*/  @!P1 BRA `(.L_x_27) ;  /* 0xfffffffc00f09947 */ /* 0x008fea000383ffff */
[----:B------:R-:W-:Y:S05]  /*a1a0*/  BRA `(.L_x_26) ;  /* 0xffffff7400d47947 */ /* 0x000fea000383ffff */
.L_x_302:
[----:B------:R-:W-:Y:S01]  /*a1b0*/  BSSY B1, `(.L_x_326) ;  /* 0x0000006000017945 */ /* 0x000fe20003800000 */
[----:B------:R-:W-:-:S07]  /*a1c0*/  IMAD.MOV.U32 R15, RZ, RZ, -0x1 ;  /* 0xffffffffff0f7424 */ /* 0x000fce00078e00ff */
[----:B------:R-:W-:Y:S05]  /*a1d0*/  WARPSYNC.COLLECTIVE R15, `(.L_x_327) ;  /* 0x000000000f0c7348 */ /* 0x000fea0003c00000 */
[----:B------:R-:W-:Y:S02]  /*a1e0*/  ELECT P6, UR62, PT ;  /* 0x00000000003e782f */ /* 0x000fe400038c0000 */
[----:B------:R-:W-:Y:S01]  /*a1f0*/  MOV R14, UR62 ;  /* 0x0000003e000e7c02 */ /* 0x000fe20008000f00 */
[----:B------:R-:W-:Y:S10]  /*a200*/  ENDCOLLECTIVE ;  /* 0x000000000000791b */ /* 0x000ff40003800000 */
.L_x_327:
[----:B------:R-:W-:Y:S05]  /*a210*/  BSYNC B1 ;  /* 0x0000000000017941 */ /* 0x000fea0003800000 */
.L_x_326:
[----:B------:R-:W-:Y:S05]  /*a220*/  BRA `(.L_x_328) ;  /* 0xffffffec008c7947 */ /* 0x000fea000383ffff */
.L_x_305:
[----:B-1----:R1:W2:Y:S02]  /*a230*/  SYNCS.PHASECHK.TRANS64.TRYWAIT P0, [R23+URZ+0x48], R14 ;  /* 0x0000480e170075a7 */ /* 0x0022a4000800017f */
[----:B--2---:R-:W-:Y:S05]  /*a240*/  @!P0 NANOSLEEP.SYNCS 0x989680 ;  /* 0x009896800000895d */ /* 0x004fea0003900000 */
[----:B------:R-:W2:Y:S02]  /*a250*/  @!P0 SYNCS.PHASECHK.TRANS64 P0, [R23+URZ+0x48], R14 ;  /* 0x0000480e170085a7 */ /* 0x000ea4000800007f */
[----:B--2---:R-:W-:Y:S05]  /*a260*/  @!P0 BRA `(.L_x_305) ;  /* 0xfffffffc00f08947 */ /* 0x004fea000383ffff */
[----:B------:R-:W-:Y:S05]  /*a270*/  BRA `(.L_x_329) ;  /* 0xffffffec00c47947 */ /* 0x000fea000383ffff */
.L_x_313:
[----:B------:R-:W-:Y:S01]  /*a280*/  BSSY B0, `(.L_x_330) ;  /* 0x0000006000007945 */ /* 0x000fe20003800000 */
[----:B------:R-:W-:-:S07]  /*a290*/  IMAD.MOV.U32 R15, RZ, RZ, -0x1 ;  /* 0xffffffffff0f7424 */ /* 0x000fce00078e00ff */
[----:B------:R-:W-:Y:S05]  /*a2a0*/  WARPSYNC.COLLECTIVE R15, `(.L_x_331) ;  /* 0x000000000f0c7348 */ /* 0x000fea0003c00000 */
[----:B------:R-:W-:Y:S02]  /*a2b0*/  ELECT P6, UR62, PT ;  /* 0x00000000003e782f */ /* 0x000fe400038c0000 */
[----:B------:R-:W-:Y:S01]  /*a2c0*/  MOV R14, UR62 ;  /* 0x0000003e000e7c02 */ /* 0x000fe20008000f00 */
[----:B------:R-:W-:Y:S10]  /*a2d0*/  ENDCOLLECTIVE ;  /* 0x000000000000791b */ /* 0x000ff40003800000 */
.L_x_331:
[----:B------:R-:W-:Y:S05]  /*a2e0*/  BSYNC B0 ;  /* 0x0000000000007941 */ /* 0x000fea0003800000 */
.L_x_330:
[----:B------:R-:W-:Y:S05]  /*a2f0*/  BRA `(.L_x_332) ;  /* 0xfffffff8001c7947 */ /* 0x000fea000383ffff */
.L_x_317:
[----:B0-----:R0:W1:Y:S02]  /*a300*/  SYNCS.PHASECHK.TRANS64.TRYWAIT P0, [R7+URZ], R4 ;  /* 0x00000004070075a7 */ /* 0x001064000800017f */
[----:B-1----:R-:W-:Y:S05]  /*a310*/  @!P0 NANOSLEEP.SYNCS 0x989680 ;  /* 0x009896800000895d */ /* 0x002fea0003900000 */
[----:B------:R-:W1:Y:S02]  /*a320*/  @!P0 SYNCS.PHASECHK.TRANS64 P0, [R7+URZ], R4 ;  /* 0x00000004070085a7 */ /* 0x000e64000800007f */
[----:B-1----:R-:W-:Y:S05]  /*a330*/  @!P0 BRA `(.L_x_317) ;  /* 0xfffffffc00f08947 */ /* 0x002fea000383ffff */
[----:B------:R-:W-:Y:S05]  /*a340*/  BRA `(.L_x_333) ;  /* 0xfffffff8005c7947 */ /* 0x000fea000383ffff */
.L_x_318:
[----:B0-----:R0:W1:Y:S02]  /*a350*/  SYNCS.PHASECHK.TRANS64.TRYWAIT P0, [R8+URZ], R5 ;  /* 0x00000005080075a7 */ /* 0x001064000800017f */
[----:B-1----:R-:W-:Y:S05]  /*a360*/  @!P0 NANOSLEEP.SYNCS 0x989680 ;  /* 0x009896800000895d */ /* 0x002fea0003900000 */
[----:B------:R-:W1:Y:S02]  /*a370*/  @!P0 SYNCS.PHASECHK.TRANS64 P0, [R8+URZ], R5 ;  /* 0x00000005080085a7 */ /* 0x000e64000800007f */
[----:B-1----:R-:W-:Y:S05]  /*a380*/  @!P0 BRA `(.L_x_318) ;  /* 0xfffffffc00f08947 */ /* 0x002fea000383ffff */
[----:B------:R-:W-:Y:S05]  /*a390*/  BRA `(.L_x_334) ;  /* 0xfffffff8006c7947 */ /* 0x000fea000383ffff */
.L_x_319:
[----:B0-----:R0:W1:Y:S02]  /*a3a0*/  SYNCS.PHASECHK.TRANS64.TRYWAIT P0, [R9+URZ], R4 ;  /* 0x00000004090075a7 */ /* 0x001064000800017f */
[----:B-1----:R-:W-:Y:S05]  /*a3b0*/  @!P0 NANOSLEEP.SYNCS 0x989680 ;  /* 0x009896800000895d */ /* 0x002fea0003900000 */
[----:B------:R-:W1:Y:S02]  /*a3c0*/  @!P0 SYNCS.PHASECHK.TRANS64 P0, [R9+URZ], R4 ;  /* 0x00000004090085a7 */ /* 0x000e64000800007f */
[----:B-1----:R-:W-:Y:S05]  /*a3d0*/  @!P0 BRA `(.L_x_319) ;  /* 0xfffffffc00f08947 */ /* 0x002fea000383ffff */
[----:B------:R-:W-:Y:S05]  /*a3e0*/  BRA `(.L_x_335) ;  /* 0xfffffff8007c7947 */ /* 0x000fea000383ffff */
.L_x_320:
[----:B0-----:R0:W1:Y:S02]  /*a3f0*/  SYNCS.PHASECHK.TRANS64.TRYWAIT P0, [R8+URZ], R5 ;  /* 0x00000005080075a7 */ /* 0x001064000800017f */
[----:B-1----:R-:W-:Y:S05]  /*a400*/  @!P0 NANOSLEEP.SYNCS 0x989680 ;  /* 0x009896800000895d */ /* 0x002fea0003900000 */
[----:B------:R-:W1:Y:S02]  /*a410*/  @!P0 SYNCS.PHASECHK.TRANS64 P0, [R8+URZ], R5 ;  /* 0x00000005080085a7 */ /* 0x000e64000800007f */
[----:B-1----:R-:W-:Y:S05]  /*a420*/  @!P0 BRA `(.L_x_320) ;  /* 0xfffffffc00f08947 */ /* 0x002fea000383ffff */
[----:B------:R-:W-:Y:S05]  /*a430*/  BRA `(.L_x_336) ;  /* 0xfffffff8008c7947 */ /* 0x000fea000383ffff */
.L_x_321:
[----:B0-----:R0:W1:Y:S02]  /*a440*/  SYNCS.PHASECHK.TRANS64.TRYWAIT P0, [R9+URZ], R4 ;  /* 0x00000004090075a7 */ /* 0x001064000800017f */
[----:B-1----:R-:W-:Y:S05]  /*a450*/  @!P0 NANOSLEEP.SYNCS 0x989680 ;  /* 0x009896800000895d */ /* 0x002fea0003900000 */
[----:B------:R-:W1:Y:S02]  /*a460*/  @!P0 SYNCS.PHASECHK.TRANS64 P0, [R9+URZ], R4 ;  /* 0x00000004090085a7 */ /* 0x000e64000800007f */
[----:B-1----:R-:W-:Y:S05]  /*a470*/  @!P0 BRA `(.L_x_321) ;  /* 0xfffffffc00f08947 */ /* 0x002fea000383ffff */
[----:B------:R-:W-:Y:S05]  /*a480*/  BRA `(.L_x_337) ;  /* 0xfffffff8009c7947 */ /* 0x000fea000383ffff */
.L_x_322:
[----:B0-----:R0:W1:Y:S02]  /*a490*/  SYNCS.PHASECHK.TRANS64.TRYWAIT P0, [R8+URZ], R5 ;  /* 0x00000005080075a7 */ /* 0x001064000800017f */
[----:B-1----:R-:W-:Y:S05]  /*a4a0*/  @!P0 NANOSLEEP.SYNCS 0x989680 ;  /* 0x009896800000895d */ /* 0x002fea0003900000 */
[----:B------:R-:W1:Y:S02]  /*a4b0*/  @!P0 SYNCS.PHASECHK.TRANS64 P0, [R8+URZ], R5 ;  /* 0x00000005080085a7 */ /* 0x000e64000800007f */
[----:B-1----:R-:W-:Y:S05]  /*a4c0*/  @!P0 BRA `(.L_x_322) ;  /* 0xfffffffc00f08947 */ /* 0x002fea000383ffff */
[----:B------:R-:W-:Y:S05]  /*a4d0*/  BRA `(.L_x_338) ;  /* 0xfffffff800ac7947 */ /* 0x000fea000383ffff */
.L_x_323:
[----:B0-----:R0:W1:Y:S02]  /*a4e0*/  SYNCS.PHASECHK.TRANS64.TRYWAIT P0, [R9+URZ], R4 ;  /* 0x00000004090075a7 */ /* 0x001064000800017f */
[----:B-1----:R-:W-:Y:S05]  /*a4f0*/  @!P0 NANOSLEEP.SYNCS 0x989680 ;  /* 0x009896800000895d */ /* 0x002fea0003900000 */
[----:B------:R-:W1:Y:S02]  /*a500*/  @!P0 SYNCS.PHASECHK.TRANS64 P0, [R9+URZ], R4 ;  /* 0x00000004090085a7 */ /* 0x000e64000800007f */
[----:B-1----:R-:W-:Y:S05]  /*a510*/  @!P0 BRA `(.L_x_323) ;  /* 0xfffffffc00f08947 */ /* 0x002fea000383ffff */
[----:B------:R-:W-:Y:S05]  /*a520*/  BRA `(.L_x_339) ;  /* 0xfffffff800bc7947 */ /* 0x000fea000383ffff */
.L_x_324:
[----:B0-----:R0:W1:Y:S02]  /*a530*/  SYNCS.PHASECHK.TRANS64.TRYWAIT P0, [R6+URZ], R5 ;  /* 0x00000005060075a7 */ /* 0x001064000800017f */
[----:B-1----:R-:W-:Y:S05]  /*a540*/  @!P0 NANOSLEEP.SYNCS 0x989680 ;  /* 0x009896800000895d */ /* 0x002fea0003900000 */
[----:B------:R-:W1:Y:S02]  /*a550*/  @!P0 SYNCS.PHASECHK.TRANS64 P0, [R6+URZ], R5 ;  /* 0x00000005060085a7 */ /* 0x000e64000800007f */
[----:B-1----:R-:W-:Y:S05]  /*a560*/  @!P0 BRA `(.L_x_324) ;  /* 0xfffffffc00f08947 */ /* 0x002fea000383ffff */
[----:B------:R-:W-:Y:S05]  /*a570*/  BRA `(.L_x_340) ;  /* 0xfffffff800c47947 */ /* 0x000fea000383ffff */
.L_x_341:
[----:B------:R-:W-:-:S00]  /*a580*/  BRA `(.L_x_341) ;  /* 0xfffffffc00fc7947 */ /* 0x000fc0000383ffff */
[----:B------:R-:W-:-:S00]  /*a590*/  NOP ;  /* 0x0000000000007918 */ /* 0x000fc00000000000 */
        /* <DEDUP_REMOVED lines=14> */
.L_x_342:


//--------------------- .nv.global.init           --------------------------
	.section	.nv.global.init,"aw",@progbits
.nv.global.init:
	.type		$str$22,@object
	.size		$str$22,($str$23 - $str$22)
$str$22:
        /*0000*/ 	.byte	0x6b, 0x5f, 0x74, 0x69, 0x6c, 0x65, 0x5f, 0x63, 0x6f, 0x75, 0x6e, 0x74, 0x20, 0x3e, 0x3d, 0x20
        /*0010*/ 	.byte	0x31, 0x00
	.type		$str$23,@object
	.size		$str$23,(__unnamed_1 - $str$23)
$str$23:
        /*0012*/ 	.byte	0x2f, 0x74, 0x6d, 0x70, 0x2f, 0x63, 0x75, 0x74, 0x6c, 0x61, 0x73, 0x73, 0x5f, 0x73, 0x77, 0x65
        /*0022*/ 	.byte	0x65, 0x70, 0x5f, 0x73, 0x72, 0x63, 0x2f, 0x69, 0x6e, 0x63, 0x6c, 0x75, 0x64, 0x65, 0x2f, 0x63
        /*0032*/ 	.byte	0x75, 0x74, 0x6c, 0x61, 0x73, 0x73, 0x2f, 0x67, 0x65, 0x6d, 0x6d, 0x2f, 0x63, 0x6f, 0x6c, 0x6c
        /*0042*/ 	.byte	0x65, 0x63, 0x74, 0x69, 0x76, 0x65, 0x2f, 0x73, 0x6d, 0x39, 0x30, 0x5f, 0x6d, 0x6d, 0x61, 0x5f
        /*0052*/ 	.byte	0x74, 0x6d, 0x61, 0x5f, 0x67, 0x6d, 0x6d, 0x61, 0x5f, 0x73, 0x73, 0x5f, 0x77, 0x61, 0x72, 0x70
        /*0062*/ 	.byte	0x73, 0x70, 0x65, 0x63, 0x69, 0x61, 0x6c, 0x69, 0x7a, 0x65, 0x64, 0x2e, 0x68, 0x70, 0x70, 0x00
	.type		__unnamed_1,@object
	.size		__unnamed_1,(.L_0 - __unnamed_1)
__unnamed_1:
        /*0072*/ 	.byte	0x76, 0x6f, 0x69, 0x64, 0x20, 0x63, 0x75, 0x74, 0x6c, 0x61, 0x73, 0x73, 0x3a, 0x3a, 0x67, 0x65
        /* <DEDUP_REMOVED lines=172> */
        /*0b42*/ 	.byte	0x69, 0x64, 0x65, 0x6e, 0x74, 0x69, 0x74, 0x79, 0x5d, 0x00
.L_0:


//--------------------- .nv.shared._ZN7cutlass13device_kernelINS_4gemm6kernel13GemmUniversalIN4cute5tupleIJiiiiEEENS1_10collective13CollectiveMmaINS1_34MainloopSm90TmaGmmaWarpSpecializedILi9ENS5_IJNS4_1CILi8EEENSA_ILi1EEESC_EEENS1_35KernelTmaWarpSpecializedCooperativeEEENS5_IJNSA_ILi128EEENSA_ILi256EEENSA_ILi64EEEEEEaNS5_IJlSC_lEEEaSK_NS4_8TiledMMAINS4_8MMA_AtomIJNS4_4SM904GMMA27MMA_64x256x32_S32S8S8_SS_TNEEEENS4_6LayoutINS5_IJNSA_ILi2EEESC_SC_EEENS5_IJSC_NSA_ILi0EEESU_EEEEENS5_IJNS4_10UnderscoreESX_SX_EEEEENS4_13SM90_TMA_LOADENS4_14ComposedLayoutINS4_7SwizzleILi2ELi4ELi3EEENS4_18smem_ptr_flag_bitsILi8EEENSR_INS5_IJSB_SI_EEENS5_IJSI_SC_EEEEEEEvNS4_8identityENS4_23SM90_TMA_LOAD_MULTICASTES19_vS1A_EENS_8epilogue10collective6detail29Sm90TmaWarpSpecializedAdapterINS1E_15DefaultEpilogueIaSK_SK_NS1D_6thread17LinearCombinationIaLi1EiiLNS1I_9ScaleType4KindE0ELNS_15FloatRoundStyleE2EaEENS1_15EpilogueDefaultEEEEEvvEEEEvNT_6ParamsE --------------------------
	.section	.nv.shared._ZN7cutlass13device_kernelINS_4gemm6kernel13GemmUniversalIN4cute5tupleIJiiiiEEENS1_10collective13CollectiveMmaINS1_34MainloopSm90TmaGmmaWarpSpecializedILi9ENS5_IJNS4_1CILi8EEENSA_ILi1EEESC_EEENS1_35KernelTmaWarpSpecializedCooperativeEEENS5_IJNSA_ILi128EEENSA_ILi256EEENSA_ILi64EEEEEEaNS5_IJlSC_lEEEaSK_NS4_8TiledMMAINS4_8MMA_AtomIJNS4_4SM904GMMA27MMA_64x256x32_S32S8S8_SS_TNEEEENS4_6LayoutINS5_IJNSA_ILi2EEESC_SC_EEENS5_IJSC_NSA_ILi0EEESU_EEEEENS5_IJNS4_10UnderscoreESX_SX_EEEEENS4_13SM90_TMA_LOADENS4_14ComposedLayoutINS4_7SwizzleILi2ELi4ELi3EEENS4_18smem_ptr_flag_bitsILi8EEENSR_INS5_IJSB_SI_EEENS5_IJSI_SC_EEEEEEEvNS4_8identityENS4_23SM90_TMA_LOAD_MULTICASTES19_vS1A_EENS_8epilogue10collective6detail29Sm90TmaWarpSpecializedAdapterINS1E_15DefaultEpilogueIaSK_SK_NS1D_6thread17LinearCombinationIaLi1EiiLNS1I_9ScaleType4KindE0ELNS_15FloatRoundStyleE2EaEENS1_15EpilogueDefaultEEEEEvvEEEEvNT_6ParamsE,"aw",@nobits
	.sectionflags	@""
	.align	16
	.zero		1024


//--------------------- .nv.shared.reserved.0     --------------------------
	.section	.nv.shared.reserved.0,"aw",@nobits
	.weak		__nv_reservedSMEM_offset_0_alias
	.size		__nv_reservedSMEM_offset_0_alias, 0, 0
	.other		__nv_reservedSMEM_offset_0_alias,@"STO_CUDA_RESERVED_SHARED STV_DEFAULT"
__nv_reservedSMEM_offset_0_alias:
	.zero		0


//--------------------- .nv.global                --------------------------
	.section	.nv.global,"aw",@nobits
.nv.global:
	.type		_ZN40_INTERNAL_af2f5113_4_k_cu_6e0ba729_169764cute1_E,@object
	.size		_ZN40_INTERNAL_af2f5113_4_k_cu_6e0ba729_169764cute1_E,(_ZN40_INTERNAL_af2f5113_4_k_cu_6e0ba729_169764cuda3std3__45__cpo6cbeginE - _ZN40_INTERNAL_af2f5113_4_k_cu_6e0ba729_169764cute1_E)
_ZN40_INTERNAL_af2f5113_4_k_cu_6e0ba729_169764cute1_E:
	.zero		1
	.type		_ZN40_INTERNAL_af2f5113_4_k_cu_6e0ba729_169764cuda3std3__45__cpo6cbeginE,@object
	.size		_ZN40_INTERNAL_af2f5113_4_k_cu_6e0ba729_169764cuda3std3__45__cpo6cbeginE,(_ZN40_INTERNAL_af2f5113_4_k_cu_6e0ba729_169764cuda3std3__48in_placeE - _ZN40_INTERNAL_af2f5113_4_k_cu_6e0ba729_169764cuda3std3__45__cpo6cbeginE)
_ZN40_INTERNAL_af2f5113_4_k_cu_6e0ba729_169764cuda3std3__45__cpo6cbeginE:
	.zero		1
	.type		_ZN40_INTERNAL_af2f5113_4_k_cu_6e0ba729_169764cuda3std3__48in_placeE,@object
	.size		_ZN40_INTERNAL_af2f5113_4_k_cu_6e0ba729_169764cuda3std3__48in_placeE,(_ZN40_INTERNAL_af2f5113_4_k_cu_6e0ba729_169764cuda3std6ranges3__45__cpo9iter_moveE - _ZN40_INTERNAL_af2f5113_4_k_cu_6e0ba729_169764cuda3std3__48in_placeE)
_ZN40_INTERNAL_af2f5113_4_k_cu_6e0ba729_169764cuda3std3__48in_placeE:
	.zero		1
	.type		_ZN40_INTERNAL_af2f5113_4_k_cu_6e0ba729_169764cuda3std6ranges3__45__cpo9iter_moveE,@object
	.size		_ZN40_INTERNAL_af2f5113_4_k_cu_6e0ba729_169764cuda3std6ranges3__45__cpo9iter_moveE,(_ZN40_INTERNAL_af2f5113_4_k_cu_6e0ba729_169764cuda3std3__45__cpo5beginE - _ZN40_INTERNAL_af2f5113_4_k_cu_6e0ba729_169764cuda3std6ranges3__45__cpo9iter_moveE)
_ZN40_INTERNAL_af2f5113_4_k_cu_6e0ba729_169764cuda3std6ranges3__45__cpo9iter_moveE:
	.zero		1
	.type		_ZN40_INTERNAL_af2f5113_4_k_cu_6e0ba729_169764cuda3std3__45__cpo5beginE,@object
	.size		_ZN40_INTERNAL_af2f5113_4_k_cu_6e0ba729_169764cuda3std3__45__cpo5beginE,(_ZN40_INTERNAL_af2f5113_4_k_cu_6e0ba729_169764cuda3std3__442_GLOBAL__N__af2f5113_4_k_cu_6e0ba729_169766ignoreE - _ZN40_INTERNAL_af2f5113_4_k_cu_6e0ba729_169764cuda3std3__45__cpo5beginE)
_ZN40_INTERNAL_af2f5113_4_k_cu_6e0ba729_169764cuda3std3__45__cpo5beginE:
	.zero		1
	.type		_ZN40_INTERNAL_af2f5113_4_k_cu_6e0ba729_169764cuda3std3__442_GLOBAL__N__af2f5113_4_k_cu_6e0ba729_169766ignoreE,@object
	.size		_ZN40_INTERNAL_af2f5113_4_k_cu_6e0ba729_169764cuda3std3__442_GLOBAL__N__af2f5113_4_k_cu_6e0ba729_169766ignoreE,(_ZN40_INTERNAL_af2f5113_4_k_cu_6e0ba729_169764cute7productE - _ZN40_INTERNAL_af2f5113_4_k_cu_6e0ba729_169764cuda3std3__442_GLOBAL__N__af2f5113_4_k_cu_6e0ba729_169766ignoreE)
_ZN40_INTERNAL_af2f5113_4_k_cu_6e0ba729_169764cuda3std3__442_GLOBAL__N__af2f5113_4_k_cu_6e0ba729_169766ignoreE:
	.zero		1
	.type		_ZN40_INTERNAL_af2f5113_4_k_cu_6e0ba729_169764cute7productE,@object
	.size		_ZN40_INTERNAL_af2f5113_4_k_cu_6e0ba729_169764cute7productE,(_ZN40_INTERNAL_af2f5113_4_k_cu_6e0ba729_169764cuda3std3__45__cpo3endE - _ZN40_INTERNAL_af2f5113_4_k_cu_6e0ba729_169764cute7productE)
_ZN40_INTERNAL_af2f5113_4_k_cu_6e0ba729_169764cute7productE:
	.zero		1
	.type		_ZN40_INTERNAL_af2f5113_4_k_cu_6e0ba729_169764cuda3std3__45__cpo3endE,@object
	.size		_ZN40_INTERNAL_af2f5113_4_k_cu_6e0ba729_169764cuda3std3__45__cpo3endE,(_ZN40_INTERNAL_af2f5113_4_k_cu_6e0ba729_169764cuda3std3__419piecewise_constructE - _ZN40_INTERNAL_af2f5113_4_k_cu_6e0ba729_169764cuda3std3__45__cpo3endE)
_ZN40_INTERNAL_af2f5113_4_k_cu_6e0ba729_169764cuda3std3__45__cpo3endE:
	.zero		1
	.type		_ZN40_INTERNAL_af2f5113_4_k_cu_6e0ba729_169764cuda3std3__419piecewise_constructE,@object
	.size		_ZN40_INTERNAL_af2f5113_4_k_cu_6e0ba729_169764cuda3std3__419piecewise_constructE,(_ZN40_INTERNAL_af2f5113_4_k_cu_6e0ba729_169764cuda3std3__45__cpo4cendE - _ZN40_INTERNAL_af2f5113_4_k_cu_6e0ba729_169764cuda3std3__419piecewise_constructE)
_ZN40_INTERNAL_af2f5113_4_k_cu_6e0ba729_169764cuda3std3__419piecewise_constructE:
	.zero		1
	.type		_ZN40_INTERNAL_af2f5113_4_k_cu_6e0ba729_169764cuda3std3__45__cpo4cendE,@object
	.size		_ZN40_INTERNAL_af2f5113_4_k_cu_6e0ba729_169764cuda3std3__45__cpo4cendE,(_ZN40_INTERNAL_af2f5113_4_k_cu_6e0ba729_169764cuda3std6ranges3__45__cpo4swapE - _ZN40_INTERNAL_af2f5113_4_k_cu_6e0ba729_169764cuda3std3__45__cpo4cendE)
_ZN40_INTERNAL_af2f5113_4_k_cu_6e0ba729_169764cuda3std3__45__cpo4cendE:
	.zero		1
	.type		_ZN40_INTERNAL_af2f5113_4_k_cu_6e0ba729_169764cuda3std6ranges3__45__cpo4swapE,@object
	.size		_ZN40_INTERNAL_af2f5113_4_k_cu_6e0ba729_169764cuda3std6ranges3__45__cpo4swapE,(.L_8 - _ZN40_INTERNAL_af2f5113_4_k_cu_6e0ba729_169764cuda3std6ranges3__45__cpo4swapE)
_ZN40_INTERNAL_af2f5113_4_k_cu_6e0ba729_169764cuda3std6ranges3__45__cpo4swapE:
	.zero		1
.L_8:


//--------------------- .nv.constant0._ZN7cutlass13device_kernelINS_4gemm6kernel13GemmUniversalIN4cute5tupleIJiiiiEEENS1_10collective13CollectiveMmaINS1_34MainloopSm90TmaGmmaWarpSpecializedILi9ENS5_IJNS4_1CILi8EEENSA_ILi1EEESC_EEENS1_35KernelTmaWarpSpecializedCooperativeEEENS5_IJNSA_ILi128EEENSA_ILi256EEENSA_ILi64EEEEEEaNS5_IJlSC_lEEEaSK_NS4_8TiledMMAINS4_8MMA_AtomIJNS4_4SM904GMMA27MMA_64x256x32_S32S8S8_SS_TNEEEENS4_6LayoutINS5_IJNSA_ILi2EEESC_SC_EEENS5_IJSC_NSA_ILi0EEESU_EEEEENS5_IJNS4_10UnderscoreESX_SX_EEEEENS4_13SM90_TMA_LOADENS4_14ComposedLayoutINS4_7SwizzleILi2ELi4ELi3EEENS4_18smem_ptr_flag_bitsILi8EEENSR_INS5_IJSB_SI_EEENS5_IJSI_SC_EEEEEEEvNS4_8identityENS4_23SM90_TMA_LOAD_MULTICASTES19_vS1A_EENS_8epilogue10collective6detail29Sm90TmaWarpSpecializedAdapterINS1E_15DefaultEpilogueIaSK_SK_NS1D_6thread17LinearCombinationIaLi1EiiLNS1I_9ScaleType4KindE0ELNS_15FloatRoundStyleE2EaEENS1_15EpilogueDefaultEEEEEvvEEEEvNT_6ParamsE --------------------------
	.section	.nv.constant0._ZN7cutlass13device_kernelINS_4gemm6kernel13GemmUniversalIN4cute5tupleIJiiiiEEENS1_10collective13CollectiveMmaINS1_34MainloopSm90TmaGmmaWarpSpecializedILi9ENS5_IJNS4_1CILi8EEENSA_ILi1EEESC_EEENS1_35KernelTmaWarpSpecializedCooperativeEEENS5_IJNSA_ILi128EEENSA_ILi256EEENSA_ILi64EEEEEEaNS5_IJlSC_lEEEaSK_NS4_8TiledMMAINS4_8MMA_AtomIJNS4_4SM904GMMA27MMA_64x256x32_S32S8S8_SS_TNEEEENS4_6LayoutINS5_IJNSA_ILi2EEESC_SC_EEENS5_IJSC_NSA_ILi0EEESU_EEEEENS5_IJNS4_10UnderscoreESX_SX_EEEEENS4_13SM90_TMA_LOADENS4_14ComposedLayoutINS4_7SwizzleILi2ELi4ELi3EEENS4_18smem_ptr_flag_bitsILi8EEENSR_INS5_IJSB_SI_EEENS5_IJSI_SC_EEEEEEEvNS4_8identityENS4_23SM90_TMA_LOAD_MULTICASTES19_vS1A_EENS_8epilogue10collective6detail29Sm90TmaWarpSpecializedAdapterINS1E_15DefaultEpilogueIaSK_SK_NS1D_6thread17LinearCombinationIaLi1EiiLNS1I_9ScaleType4KindE0ELNS_15FloatRoundStyleE2EaEENS1_15EpilogueDefaultEEEEEvvEEEEvNT_6ParamsE,"a",@progbits
	.sectionflags	@""
	.align	4
.nv.constant0._ZN7cutlass13device_kernelINS_4gemm6kernel13GemmUniversalIN4cute5tupleIJiiiiEEENS1_10collective13CollectiveMmaINS1_34MainloopSm90TmaGmmaWarpSpecializedILi9ENS5_IJNS4_1CILi8EEENSA_ILi1EEESC_EEENS1_35KernelTmaWarpSpecializedCooperativeEEENS5_IJNSA_ILi128EEENSA_ILi256EEENSA_ILi64EEEEEEaNS5_IJlSC_lEEEaSK_NS4_8TiledMMAINS4_8MMA_AtomIJNS4_4SM904GMMA27MMA_64x256x32_S32S8S8_SS_TNEEEENS4_6LayoutINS5_IJNSA_ILi2EEESC_SC_EEENS5_IJSC_NSA_ILi0EEESU_EEEEENS5_IJNS4_10UnderscoreESX_SX_EEEEENS4_13SM90_TMA_LOADENS4_14ComposedLayoutINS4_7SwizzleILi2ELi4ELi3EEENS4_18smem_ptr_flag_bitsILi8EEENSR_INS5_IJSB_SI_EEENS5_IJSI_SC_EEEEEEEvNS4_8identityENS4_23SM90_TMA_LOAD_MULTICASTES19_vS1A_EENS_8epilogue10collective6detail29Sm90TmaWarpSpecializedAdapterINS1E_15DefaultEpilogueIaSK_SK_NS1D_6thread17LinearCombinationIaLi1EiiLNS1I_9ScaleType4KindE0ELNS_15FloatRoundStyleE2EaEENS1_15EpilogueDefaultEEEEEvvEEEEvNT_6ParamsE:
	.zero		1664


//--------------------- SYMBOLS --------------------------

	.type		.nv.reservedSmem.offset0,@object
	.size		.nv.reservedSmem.offset0,0x4
	.type		__assertfail,@function
